//
// Generated by NVIDIA NVVM Compiler
//
// Compiler Build ID: CL-36424714
// Cuda compilation tools, release 13.0, V13.0.88
// Based on NVVM 20.0.0
//

.version 9.0
.target sm_100
.address_size 64

	// .globl	_Z23gpuKernelIndexPermute12Piiii
.extern .shared .align 16 .b8 SharedMem[];

.visible .entry _Z23gpuKernelIndexPermute12Piiii(
	.param .u64 .ptr .align 1 _Z23gpuKernelIndexPermute12Piiii_param_0,
	.param .u32 _Z23gpuKernelIndexPermute12Piiii_param_1,
	.param .u32 _Z23gpuKernelIndexPermute12Piiii_param_2,
	.param .u32 _Z23gpuKernelIndexPermute12Piiii_param_3
)
{
	.reg .pred 	%p<3>;
	.reg .b32 	%r<22>;
	.reg .b64 	%rd<5>;

	ld.param.u64 	%rd2, [_Z23gpuKernelIndexPermute12Piiii_param_0];
	ld.param.u32 	%r8, [_Z23gpuKernelIndexPermute12Piiii_param_1];
	ld.param.u32 	%r9, [_Z23gpuKernelIndexPermute12Piiii_param_2];
	ld.param.u32 	%r10, [_Z23gpuKernelIndexPermute12Piiii_param_3];
	mov.u32 	%r11, %tid.x;
	mov.u32 	%r12, %ctaid.x;
	mov.u32 	%r1, %ntid.x;
	mad.lo.s32 	%r21, %r12, %r1, %r11;
	mul.lo.s32 	%r3, %r9, %r8;
	mul.lo.s32 	%r4, %r3, %r10;
	setp.ge.s32 	%p1, %r21, %r4;
	@%p1 bra 	$L__BB0_3;
	mov.u32 	%r13, %nctaid.x;
	mul.lo.s32 	%r5, %r1, %r13;
	cvta.to.global.u64 	%rd1, %rd2;
$L__BB0_2:
	rem.s32 	%r14, %r21, %r3;
	div.s32 	%r15, %r14, %r8;
	mul.lo.s32 	%r16, %r15, %r8;
	sub.s32 	%r17, %r14, %r16;
	sub.s32 	%r18, %r21, %r14;
	mad.lo.s32 	%r19, %r17, %r9, %r18;
	add.s32 	%r20, %r19, %r15;
	mul.wide.s32 	%rd3, %r21, 4;
	add.s64 	%rd4, %rd1, %rd3;
	st.global.u32 	[%rd4], %r20;
	add.s32 	%r21, %r21, %r5;
	setp.lt.s32 	%p2, %r21, %r4;
	@%p2 bra 	$L__BB0_2;
$L__BB0_3:
	ret;

}
	// .globl	_Z23gpuKernelIndexPermute13Piiiii
.visible .entry _Z23gpuKernelIndexPermute13Piiiii(
	.param .u64 .ptr .align 1 _Z23gpuKernelIndexPermute13Piiiii_param_0,
	.param .u32 _Z23gpuKernelIndexPermute13Piiiii_param_1,
	.param .u32 _Z23gpuKernelIndexPermute13Piiiii_param_2,
	.param .u32 _Z23gpuKernelIndexPermute13Piiiii_param_3,
	.param .u32 _Z23gpuKernelIndexPermute13Piiiii_param_4
)
{
	.reg .pred 	%p<3>;
	.reg .b32 	%r<28>;
	.reg .b64 	%rd<5>;

	ld.param.u64 	%rd2, [_Z23gpuKernelIndexPermute13Piiiii_param_0];
	ld.param.u32 	%r9, [_Z23gpuKernelIndexPermute13Piiiii_param_1];
	ld.param.u32 	%r10, [_Z23gpuKernelIndexPermute13Piiiii_param_2];
	ld.param.u32 	%r11, [_Z23gpuKernelIndexPermute13Piiiii_param_3];
	ld.param.u32 	%r12, [_Z23gpuKernelIndexPermute13Piiiii_param_4];
	mov.u32 	%r13, %tid.x;
	mov.u32 	%r14, %ctaid.x;
	mov.u32 	%r1, %ntid.x;
	mad.lo.s32 	%r27, %r14, %r1, %r13;
	mul.lo.s32 	%r3, %r10, %r9;
	mul.lo.s32 	%r4, %r3, %r11;
	mul.lo.s32 	%r5, %r4, %r12;
	setp.ge.s32 	%p1, %r27, %r5;
	@%p1 bra 	$L__BB1_3;
	mov.u32 	%r15, %nctaid.x;
	mul.lo.s32 	%r6, %r1, %r15;
	cvta.to.global.u64 	%rd1, %rd2;
$L__BB1_2:
	rem.s32 	%r16, %r27, %r4;
	div.s32 	%r17, %r16, %r3;
	mul.lo.s32 	%r18, %r17, %r3;
	sub.s32 	%r19, %r16, %r18;
	div.s32 	%r20, %r19, %r9;
	mul.lo.s32 	%r21, %r20, %r9;
	sub.s32 	%r22, %r19, %r21;
	mad.lo.s32 	%r23, %r22, %r10, %r20;
	sub.s32 	%r24, %r27, %r16;
	add.s32 	%r25, %r24, %r17;
	mad.lo.s32 	%r26, %r23, %r11, %r25;
	mul.wide.s32 	%rd3, %r27, 4;
	add.s64 	%rd4, %rd1, %rd3;
	st.global.u32 	[%rd4], %r26;
	add.s32 	%r27, %r27, %r6;
	setp.lt.s32 	%p2, %r27, %r5;
	@%p2 bra 	$L__BB1_2;
$L__BB1_3:
	ret;

}
	// .globl	_Z23gpuKernelIndexPermute23Piiiii
.visible .entry _Z23gpuKernelIndexPermute23Piiiii(
	.param .u64 .ptr .align 1 _Z23gpuKernelIndexPermute23Piiiii_param_0,
	.param .u32 _Z23gpuKernelIndexPermute23Piiiii_param_1,
	.param .u32 _Z23gpuKernelIndexPermute23Piiiii_param_2,
	.param .u32 _Z23gpuKernelIndexPermute23Piiiii_param_3,
	.param .u32 _Z23gpuKernelIndexPermute23Piiiii_param_4
)
{
	.reg .pred 	%p<3>;
	.reg .b32 	%r<28>;
	.reg .b64 	%rd<5>;

	ld.param.u64 	%rd2, [_Z23gpuKernelIndexPermute23Piiiii_param_0];
	ld.param.u32 	%r9, [_Z23gpuKernelIndexPermute23Piiiii_param_1];
	ld.param.u32 	%r11, [_Z23gpuKernelIndexPermute23Piiiii_param_2];
	ld.param.u32 	%r10, [_Z23gpuKernelIndexPermute23Piiiii_param_3];
	ld.param.u32 	%r12, [_Z23gpuKernelIndexPermute23Piiiii_param_4];
	mov.u32 	%r13, %tid.x;
	mov.u32 	%r14, %ctaid.x;
	mov.u32 	%r1, %ntid.x;
	mad.lo.s32 	%r27, %r14, %r1, %r13;
	mul.lo.s32 	%r3, %r11, %r9;
	mul.lo.s32 	%r4, %r3, %r10;
	mul.lo.s32 	%r5, %r4, %r12;
	setp.ge.s32 	%p1, %r27, %r5;
	@%p1 bra 	$L__BB2_3;
	mov.u32 	%r15, %nctaid.x;
	mul.lo.s32 	%r6, %r1, %r15;
	cvta.to.global.u64 	%rd1, %rd2;
$L__BB2_2:
	rem.s32 	%r16, %r27, %r4;
	div.s32 	%r17, %r16, %r3;
	mul.lo.s32 	%r18, %r17, %r3;
	sub.s32 	%r19, %r16, %r18;
	div.s32 	%r20, %r19, %r9;
	mul.lo.s32 	%r21, %r20, %r9;
	sub.s32 	%r22, %r19, %r21;
	mad.lo.s32 	%r23, %r20, %r10, %r17;
	sub.s32 	%r24, %r27, %r16;
	add.s32 	%r25, %r24, %r22;
	mad.lo.s32 	%r26, %r23, %r9, %r25;
	mul.wide.s32 	%rd3, %r27, 4;
	add.s64 	%rd4, %rd1, %rd3;
	st.global.u32 	[%rd4], %r26;
	add.s32 	%r27, %r27, %r6;
	setp.lt.s32 	%p2, %r27, %r5;
	@%p2 bra 	$L__BB2_2;
$L__BB2_3:
	ret;

}
	// .globl	_Z17gpuTemplateDGEMM2PdS_S_ddiii
.visible .entry _Z17gpuTemplateDGEMM2PdS_S_ddiii(
	.param .u64 .ptr .align 1 _Z17gpuTemplateDGEMM2PdS_S_ddiii_param_0,
	.param .u64 .ptr .align 1 _Z17gpuTemplateDGEMM2PdS_S_ddiii_param_1,
	.param .u64 .ptr .align 1 _Z17gpuTemplateDGEMM2PdS_S_ddiii_param_2,
	.param .f64 _Z17gpuTemplateDGEMM2PdS_S_ddiii_param_3,
	.param .f64 _Z17gpuTemplateDGEMM2PdS_S_ddiii_param_4,
	.param .u32 _Z17gpuTemplateDGEMM2PdS_S_ddiii_param_5,
	.param .u32 _Z17gpuTemplateDGEMM2PdS_S_ddiii_param_6,
	.param .u32 _Z17gpuTemplateDGEMM2PdS_S_ddiii_param_7
)
{
	.reg .pred 	%p<33>;
	.reg .b32 	%r<148>;
	.reg .b64 	%rd<28>;
	.reg .b64 	%fd<167>;

	ld.param.u64 	%rd7, [_Z17gpuTemplateDGEMM2PdS_S_ddiii_param_0];
	ld.param.u64 	%rd6, [_Z17gpuTemplateDGEMM2PdS_S_ddiii_param_1];
	ld.param.u64 	%rd8, [_Z17gpuTemplateDGEMM2PdS_S_ddiii_param_2];
	ld.param.f64 	%fd14, [_Z17gpuTemplateDGEMM2PdS_S_ddiii_param_3];
	ld.param.f64 	%fd15, [_Z17gpuTemplateDGEMM2PdS_S_ddiii_param_4];
	ld.param.u32 	%r56, [_Z17gpuTemplateDGEMM2PdS_S_ddiii_param_5];
	ld.param.u32 	%r57, [_Z17gpuTemplateDGEMM2PdS_S_ddiii_param_6];
	ld.param.u32 	%r58, [_Z17gpuTemplateDGEMM2PdS_S_ddiii_param_7];
	cvta.to.global.u64 	%rd1, %rd8;
	cvta.to.global.u64 	%rd2, %rd7;
	mov.u32 	%r1, %tid.x;
	mov.u32 	%r59, %ctaid.x;
	mov.u32 	%r2, %ntid.x;
	mad.lo.s32 	%r132, %r59, %r2, %r1;
	mul.lo.s32 	%r4, %r58, %r56;
	setp.ge.s32 	%p1, %r1, %r4;
	@%p1 bra 	$L__BB3_2;
	cvta.to.global.u64 	%rd9, %rd6;
	mul.wide.u32 	%rd10, %r1, 8;
	add.s64 	%rd11, %rd9, %rd10;
	ld.global.f64 	%fd16, [%rd11];
	shl.b32 	%r60, %r1, 3;
	mov.u32 	%r61, SharedMem;
	add.s32 	%r62, %r61, %r60;
	st.shared.f64 	[%r62], %fd16;
$L__BB3_2:
	setp.ge.s32 	%p2, %r132, %r57;
	@%p2 bra 	$L__BB3_47;
	shl.b32 	%r63, %r4, 3;
	mov.u32 	%r64, SharedMem;
	add.s32 	%r5, %r64, %r63;
	mul.lo.s32 	%r6, %r58, %r1;
	mov.u32 	%r65, %nctaid.x;
	mul.lo.s32 	%r7, %r2, %r65;
	and.b32  	%r8, %r58, 15;
	and.b32  	%r9, %r58, 7;
	add.s32 	%r10, %r9, -1;
	add.s32 	%r11, %r56, -1;
	and.b32  	%r12, %r56, 15;
	and.b32  	%r13, %r56, 7;
	add.s32 	%r14, %r13, -1;
	and.b32  	%r15, %r58, 3;
	and.b32  	%r16, %r58, 2147483632;
	mul.f64 	%fd1, %fd14, 0d0000000000000000;
	and.b32  	%r17, %r56, 2147483632;
	and.b32  	%r18, %r56, 3;
	and.b32  	%r19, %r58, 2147483640;
	and.b32  	%r20, %r58, 1;
	neg.s32 	%r21, %r16;
	add.s64 	%rd3, %rd1, 64;
	shl.b32 	%r66, %r1, 3;
	shl.b32 	%r22, %r56, 3;
	add.s32 	%r67, %r66, %r22;
	mad.lo.s32 	%r68, %r58, %r67, %r64;
	add.s32 	%r23, %r68, 64;
$L__BB3_4:
	setp.lt.s32 	%p3, %r58, 1;
	mul.lo.s32 	%r25, %r132, %r58;
	mul.lo.s32 	%r26, %r132, %r56;
	@%p3 bra 	$L__BB3_18;
	setp.lt.u32 	%p4, %r58, 16;
	mov.b32 	%r137, 0;
	@%p4 bra 	$L__BB3_8;
	mov.u32 	%r133, %r23;
	mov.u32 	%r134, %r25;
	mov.u32 	%r135, %r21;
$L__BB3_7:
	.pragma "nounroll";
	mul.wide.s32 	%rd12, %r134, 8;
	add.s64 	%rd13, %rd3, %rd12;
	ld.global.f64 	%fd17, [%rd13+-64];
	st.shared.f64 	[%r133+-64], %fd17;
	ld.global.f64 	%fd18, [%rd13+-56];
	st.shared.f64 	[%r133+-56], %fd18;
	ld.global.f64 	%fd19, [%rd13+-48];
	st.shared.f64 	[%r133+-48], %fd19;
	ld.global.f64 	%fd20, [%rd13+-40];
	st.shared.f64 	[%r133+-40], %fd20;
	ld.global.f64 	%fd21, [%rd13+-32];
	st.shared.f64 	[%r133+-32], %fd21;
	ld.global.f64 	%fd22, [%rd13+-24];
	st.shared.f64 	[%r133+-24], %fd22;
	ld.global.f64 	%fd23, [%rd13+-16];
	st.shared.f64 	[%r133+-16], %fd23;
	ld.global.f64 	%fd24, [%rd13+-8];
	st.shared.f64 	[%r133+-8], %fd24;
	ld.global.f64 	%fd25, [%rd13];
	st.shared.f64 	[%r133], %fd25;
	ld.global.f64 	%fd26, [%rd13+8];
	st.shared.f64 	[%r133+8], %fd26;
	ld.global.f64 	%fd27, [%rd13+16];
	st.shared.f64 	[%r133+16], %fd27;
	ld.global.f64 	%fd28, [%rd13+24];
	st.shared.f64 	[%r133+24], %fd28;
	ld.global.f64 	%fd29, [%rd13+32];
	st.shared.f64 	[%r133+32], %fd29;
	ld.global.f64 	%fd30, [%rd13+40];
	st.shared.f64 	[%r133+40], %fd30;
	ld.global.f64 	%fd31, [%rd13+48];
	st.shared.f64 	[%r133+48], %fd31;
	ld.global.f64 	%fd32, [%rd13+56];
	st.shared.f64 	[%r133+56], %fd32;
	add.s32 	%r135, %r135, 16;
	add.s32 	%r134, %r134, 16;
	add.s32 	%r133, %r133, 128;
	setp.ne.s32 	%p5, %r135, 0;
	mov.u32 	%r137, %r16;
	@%p5 bra 	$L__BB3_7;
$L__BB3_8:
	setp.eq.s32 	%p6, %r8, 0;
	@%p6 bra 	$L__BB3_18;
	add.s32 	%r70, %r8, -1;
	setp.lt.u32 	%p7, %r70, 7;
	@%p7 bra 	$L__BB3_11;
	add.s32 	%r71, %r137, %r25;
	mul.wide.s32 	%rd14, %r71, 8;
	add.s64 	%rd15, %rd1, %rd14;
	ld.global.f64 	%fd33, [%rd15];
	add.s32 	%r72, %r137, %r6;
	shl.b32 	%r73, %r72, 3;
	add.s32 	%r74, %r5, %r73;
	st.shared.f64 	[%r74], %fd33;
	ld.global.f64 	%fd34, [%rd15+8];
	st.shared.f64 	[%r74+8], %fd34;
	ld.global.f64 	%fd35, [%rd15+16];
	st.shared.f64 	[%r74+16], %fd35;
	ld.global.f64 	%fd36, [%rd15+24];
	st.shared.f64 	[%r74+24], %fd36;
	ld.global.f64 	%fd37, [%rd15+32];
	st.shared.f64 	[%r74+32], %fd37;
	ld.global.f64 	%fd38, [%rd15+40];
	st.shared.f64 	[%r74+40], %fd38;
	ld.global.f64 	%fd39, [%rd15+48];
	st.shared.f64 	[%r74+48], %fd39;
	ld.global.f64 	%fd40, [%rd15+56];
	st.shared.f64 	[%r74+56], %fd40;
	add.s32 	%r137, %r137, 8;
$L__BB3_11:
	setp.eq.s32 	%p8, %r9, 0;
	@%p8 bra 	$L__BB3_18;
	setp.lt.u32 	%p9, %r10, 3;
	@%p9 bra 	$L__BB3_14;
	add.s32 	%r75, %r137, %r25;
	mul.wide.s32 	%rd16, %r75, 8;
	add.s64 	%rd17, %rd1, %rd16;
	ld.global.f64 	%fd41, [%rd17];
	add.s32 	%r76, %r137, %r6;
	shl.b32 	%r77, %r76, 3;
	add.s32 	%r78, %r5, %r77;
	st.shared.f64 	[%r78], %fd41;
	ld.global.f64 	%fd42, [%rd17+8];
	st.shared.f64 	[%r78+8], %fd42;
	ld.global.f64 	%fd43, [%rd17+16];
	st.shared.f64 	[%r78+16], %fd43;
	ld.global.f64 	%fd44, [%rd17+24];
	st.shared.f64 	[%r78+24], %fd44;
	add.s32 	%r137, %r137, 4;
$L__BB3_14:
	setp.eq.s32 	%p10, %r15, 0;
	@%p10 bra 	$L__BB3_18;
	setp.eq.s32 	%p11, %r15, 1;
	add.s32 	%r79, %r137, %r25;
	mul.wide.s32 	%rd18, %r79, 8;
	add.s64 	%rd4, %rd1, %rd18;
	ld.global.f64 	%fd45, [%rd4];
	add.s32 	%r80, %r137, %r6;
	shl.b32 	%r81, %r80, 3;
	add.s32 	%r38, %r5, %r81;
	st.shared.f64 	[%r38], %fd45;
	@%p11 bra 	$L__BB3_18;
	setp.eq.s32 	%p12, %r15, 2;
	ld.global.f64 	%fd46, [%rd4+8];
	st.shared.f64 	[%r38+8], %fd46;
	@%p12 bra 	$L__BB3_18;
	ld.global.f64 	%fd47, [%rd4+16];
	st.shared.f64 	[%r38+16], %fd47;
$L__BB3_18:
	setp.lt.s32 	%p13, %r56, 1;
	bar.sync 	0;
	@%p13 bra 	$L__BB3_46;
	@%p3 bra 	$L__BB3_33;
	mov.b32 	%r139, 0;
$L__BB3_21:
	setp.lt.u32 	%p24, %r58, 8;
	mov.b32 	%r142, 0;
	mov.f64 	%fd166, 0d0000000000000000;
	@%p24 bra 	$L__BB3_24;
	mov.b32 	%r140, 0;
	mov.f64 	%fd166, 0d0000000000000000;
$L__BB3_23:
	.pragma "nounroll";
	mad.lo.s32 	%r92, %r140, %r56, %r139;
	shl.b32 	%r93, %r92, 3;
	mov.u32 	%r94, SharedMem;
	add.s32 	%r95, %r94, %r93;
	ld.shared.f64 	%fd113, [%r95];
	add.s32 	%r96, %r140, %r6;
	shl.b32 	%r97, %r96, 3;
	add.s32 	%r98, %r5, %r97;
	ld.shared.f64 	%fd114, [%r98];
	fma.rn.f64 	%fd115, %fd113, %fd114, %fd166;
	add.s32 	%r99, %r95, %r22;
	ld.shared.f64 	%fd116, [%r99];
	ld.shared.f64 	%fd117, [%r98+8];
	fma.rn.f64 	%fd118, %fd116, %fd117, %fd115;
	add.s32 	%r100, %r99, %r22;
	ld.shared.f64 	%fd119, [%r100];
	ld.shared.f64 	%fd120, [%r98+16];
	fma.rn.f64 	%fd121, %fd119, %fd120, %fd118;
	add.s32 	%r101, %r100, %r22;
	ld.shared.f64 	%fd122, [%r101];
	ld.shared.f64 	%fd123, [%r98+24];
	fma.rn.f64 	%fd124, %fd122, %fd123, %fd121;
	add.s32 	%r102, %r101, %r22;
	ld.shared.f64 	%fd125, [%r102];
	ld.shared.f64 	%fd126, [%r98+32];
	fma.rn.f64 	%fd127, %fd125, %fd126, %fd124;
	add.s32 	%r103, %r102, %r22;
	ld.shared.f64 	%fd128, [%r103];
	ld.shared.f64 	%fd129, [%r98+40];
	fma.rn.f64 	%fd130, %fd128, %fd129, %fd127;
	add.s32 	%r104, %r103, %r22;
	ld.shared.f64 	%fd131, [%r104];
	ld.shared.f64 	%fd132, [%r98+48];
	fma.rn.f64 	%fd133, %fd131, %fd132, %fd130;
	add.s32 	%r105, %r104, %r22;
	ld.shared.f64 	%fd134, [%r105];
	ld.shared.f64 	%fd135, [%r98+56];
	fma.rn.f64 	%fd166, %fd134, %fd135, %fd133;
	add.s32 	%r140, %r140, 8;
	setp.ne.s32 	%p25, %r140, %r19;
	mov.u32 	%r142, %r19;
	@%p25 bra 	$L__BB3_23;
$L__BB3_24:
	setp.eq.s32 	%p26, %r9, 0;
	@%p26 bra 	$L__BB3_32;
	setp.lt.u32 	%p27, %r10, 3;
	@%p27 bra 	$L__BB3_27;
	mad.lo.s32 	%r106, %r142, %r56, %r139;
	shl.b32 	%r107, %r106, 3;
	mov.u32 	%r108, SharedMem;
	add.s32 	%r109, %r108, %r107;
	ld.shared.f64 	%fd137, [%r109];
	add.s32 	%r110, %r142, %r6;
	shl.b32 	%r111, %r110, 3;
	add.s32 	%r112, %r5, %r111;
	ld.shared.f64 	%fd138, [%r112];
	fma.rn.f64 	%fd139, %fd137, %fd138, %fd166;
	add.s32 	%r113, %r109, %r22;
	ld.shared.f64 	%fd140, [%r113];
	ld.shared.f64 	%fd141, [%r112+8];
	fma.rn.f64 	%fd142, %fd140, %fd141, %fd139;
	add.s32 	%r114, %r113, %r22;
	ld.shared.f64 	%fd143, [%r114];
	ld.shared.f64 	%fd144, [%r112+16];
	fma.rn.f64 	%fd145, %fd143, %fd144, %fd142;
	add.s32 	%r115, %r114, %r22;
	ld.shared.f64 	%fd146, [%r115];
	ld.shared.f64 	%fd147, [%r112+24];
	fma.rn.f64 	%fd166, %fd146, %fd147, %fd145;
	add.s32 	%r142, %r142, 4;
$L__BB3_27:
	setp.eq.s32 	%p28, %r15, 0;
	@%p28 bra 	$L__BB3_32;
	setp.eq.s32 	%p29, %r15, 1;
	@%p29 bra 	$L__BB3_30;
	mad.lo.s32 	%r116, %r142, %r56, %r139;
	shl.b32 	%r117, %r116, 3;
	mov.u32 	%r118, SharedMem;
	add.s32 	%r119, %r118, %r117;
	ld.shared.f64 	%fd149, [%r119];
	add.s32 	%r120, %r142, %r6;
	shl.b32 	%r121, %r120, 3;
	add.s32 	%r122, %r5, %r121;
	ld.shared.f64 	%fd150, [%r122];
	fma.rn.f64 	%fd151, %fd149, %fd150, %fd166;
	add.s32 	%r123, %r119, %r22;
	ld.shared.f64 	%fd152, [%r123];
	ld.shared.f64 	%fd153, [%r122+8];
	fma.rn.f64 	%fd166, %fd152, %fd153, %fd151;
	add.s32 	%r142, %r142, 2;
$L__BB3_30:
	setp.eq.s32 	%p30, %r20, 0;
	@%p30 bra 	$L__BB3_32;
	mad.lo.s32 	%r124, %r142, %r56, %r139;
	shl.b32 	%r125, %r124, 3;
	mov.u32 	%r126, SharedMem;
	add.s32 	%r127, %r126, %r125;
	ld.shared.f64 	%fd154, [%r127];
	add.s32 	%r128, %r142, %r6;
	shl.b32 	%r129, %r128, 3;
	add.s32 	%r130, %r5, %r129;
	ld.shared.f64 	%fd155, [%r130];
	fma.rn.f64 	%fd166, %fd154, %fd155, %fd166;
$L__BB3_32:
	add.s32 	%r131, %r139, %r26;
	mul.wide.s32 	%rd26, %r131, 8;
	add.s64 	%rd27, %rd2, %rd26;
	ld.global.f64 	%fd156, [%rd27];
	mul.f64 	%fd157, %fd15, %fd156;
	fma.rn.f64 	%fd158, %fd14, %fd166, %fd157;
	st.global.f64 	[%rd27], %fd158;
	add.s32 	%r139, %r139, 1;
	setp.eq.s32 	%p31, %r139, %r56;
	@%p31 bra 	$L__BB3_46;
	bra.uni 	$L__BB3_21;
$L__BB3_33:
	setp.lt.u32 	%p15, %r11, 15;
	mov.b32 	%r146, 0;
	@%p15 bra 	$L__BB3_36;
	mov.b32 	%r144, 0;
$L__BB3_35:
	.pragma "nounroll";
	add.s32 	%r84, %r144, %r26;
	mul.wide.s32 	%rd19, %r84, 8;
	add.s64 	%rd20, %rd2, %rd19;
	ld.global.f64 	%fd48, [%rd20];
	fma.rn.f64 	%fd49, %fd15, %fd48, %fd1;
	st.global.f64 	[%rd20], %fd49;
	ld.global.f64 	%fd50, [%rd20+8];
	fma.rn.f64 	%fd51, %fd15, %fd50, %fd1;
	st.global.f64 	[%rd20+8], %fd51;
	ld.global.f64 	%fd52, [%rd20+16];
	fma.rn.f64 	%fd53, %fd15, %fd52, %fd1;
	st.global.f64 	[%rd20+16], %fd53;
	ld.global.f64 	%fd54, [%rd20+24];
	fma.rn.f64 	%fd55, %fd15, %fd54, %fd1;
	st.global.f64 	[%rd20+24], %fd55;
	ld.global.f64 	%fd56, [%rd20+32];
	fma.rn.f64 	%fd57, %fd15, %fd56, %fd1;
	st.global.f64 	[%rd20+32], %fd57;
	ld.global.f64 	%fd58, [%rd20+40];
	fma.rn.f64 	%fd59, %fd15, %fd58, %fd1;
	st.global.f64 	[%rd20+40], %fd59;
	ld.global.f64 	%fd60, [%rd20+48];
	fma.rn.f64 	%fd61, %fd15, %fd60, %fd1;
	st.global.f64 	[%rd20+48], %fd61;
	ld.global.f64 	%fd62, [%rd20+56];
	fma.rn.f64 	%fd63, %fd15, %fd62, %fd1;
	st.global.f64 	[%rd20+56], %fd63;
	ld.global.f64 	%fd64, [%rd20+64];
	fma.rn.f64 	%fd65, %fd15, %fd64, %fd1;
	st.global.f64 	[%rd20+64], %fd65;
	ld.global.f64 	%fd66, [%rd20+72];
	fma.rn.f64 	%fd67, %fd15, %fd66, %fd1;
	st.global.f64 	[%rd20+72], %fd67;
	ld.global.f64 	%fd68, [%rd20+80];
	fma.rn.f64 	%fd69, %fd15, %fd68, %fd1;
	st.global.f64 	[%rd20+80], %fd69;
	ld.global.f64 	%fd70, [%rd20+88];
	fma.rn.f64 	%fd71, %fd15, %fd70, %fd1;
	st.global.f64 	[%rd20+88], %fd71;
	ld.global.f64 	%fd72, [%rd20+96];
	fma.rn.f64 	%fd73, %fd15, %fd72, %fd1;
	st.global.f64 	[%rd20+96], %fd73;
	ld.global.f64 	%fd74, [%rd20+104];
	fma.rn.f64 	%fd75, %fd15, %fd74, %fd1;
	st.global.f64 	[%rd20+104], %fd75;
	ld.global.f64 	%fd76, [%rd20+112];
	fma.rn.f64 	%fd77, %fd15, %fd76, %fd1;
	st.global.f64 	[%rd20+112], %fd77;
	ld.global.f64 	%fd78, [%rd20+120];
	fma.rn.f64 	%fd79, %fd15, %fd78, %fd1;
	st.global.f64 	[%rd20+120], %fd79;
	add.s32 	%r144, %r144, 16;
	setp.ne.s32 	%p16, %r144, %r17;
	mov.u32 	%r146, %r17;
	@%p16 bra 	$L__BB3_35;
$L__BB3_36:
	setp.eq.s32 	%p17, %r12, 0;
	@%p17 bra 	$L__BB3_46;
	add.s32 	%r85, %r12, -1;
	setp.lt.u32 	%p18, %r85, 7;
	@%p18 bra 	$L__BB3_39;
	add.s32 	%r86, %r146, %r26;
	mul.wide.s32 	%rd21, %r86, 8;
	add.s64 	%rd22, %rd2, %rd21;
	ld.global.f64 	%fd80, [%rd22];
	fma.rn.f64 	%fd81, %fd15, %fd80, %fd1;
	st.global.f64 	[%rd22], %fd81;
	ld.global.f64 	%fd82, [%rd22+8];
	fma.rn.f64 	%fd83, %fd15, %fd82, %fd1;
	st.global.f64 	[%rd22+8], %fd83;
	ld.global.f64 	%fd84, [%rd22+16];
	fma.rn.f64 	%fd85, %fd15, %fd84, %fd1;
	st.global.f64 	[%rd22+16], %fd85;
	ld.global.f64 	%fd86, [%rd22+24];
	fma.rn.f64 	%fd87, %fd15, %fd86, %fd1;
	st.global.f64 	[%rd22+24], %fd87;
	ld.global.f64 	%fd88, [%rd22+32];
	fma.rn.f64 	%fd89, %fd15, %fd88, %fd1;
	st.global.f64 	[%rd22+32], %fd89;
	ld.global.f64 	%fd90, [%rd22+40];
	fma.rn.f64 	%fd91, %fd15, %fd90, %fd1;
	st.global.f64 	[%rd22+40], %fd91;
	ld.global.f64 	%fd92, [%rd22+48];
	fma.rn.f64 	%fd93, %fd15, %fd92, %fd1;
	st.global.f64 	[%rd22+48], %fd93;
	ld.global.f64 	%fd94, [%rd22+56];
	fma.rn.f64 	%fd95, %fd15, %fd94, %fd1;
	st.global.f64 	[%rd22+56], %fd95;
	add.s32 	%r146, %r146, 8;
$L__BB3_39:
	setp.eq.s32 	%p19, %r13, 0;
	@%p19 bra 	$L__BB3_46;
	setp.lt.u32 	%p20, %r14, 3;
	@%p20 bra 	$L__BB3_42;
	add.s32 	%r87, %r146, %r26;
	mul.wide.s32 	%rd23, %r87, 8;
	add.s64 	%rd24, %rd2, %rd23;
	ld.global.f64 	%fd96, [%rd24];
	fma.rn.f64 	%fd97, %fd15, %fd96, %fd1;
	st.global.f64 	[%rd24], %fd97;
	ld.global.f64 	%fd98, [%rd24+8];
	fma.rn.f64 	%fd99, %fd15, %fd98, %fd1;
	st.global.f64 	[%rd24+8], %fd99;
	ld.global.f64 	%fd100, [%rd24+16];
	fma.rn.f64 	%fd101, %fd15, %fd100, %fd1;
	st.global.f64 	[%rd24+16], %fd101;
	ld.global.f64 	%fd102, [%rd24+24];
	fma.rn.f64 	%fd103, %fd15, %fd102, %fd1;
	st.global.f64 	[%rd24+24], %fd103;
	add.s32 	%r146, %r146, 4;
$L__BB3_42:
	setp.eq.s32 	%p21, %r18, 0;
	@%p21 bra 	$L__BB3_46;
	setp.eq.s32 	%p22, %r18, 1;
	add.s32 	%r88, %r146, %r26;
	mul.wide.s32 	%rd25, %r88, 8;
	add.s64 	%rd5, %rd2, %rd25;
	ld.global.f64 	%fd104, [%rd5];
	fma.rn.f64 	%fd105, %fd15, %fd104, %fd1;
	st.global.f64 	[%rd5], %fd105;
	@%p22 bra 	$L__BB3_46;
	setp.eq.s32 	%p23, %r18, 2;
	ld.global.f64 	%fd106, [%rd5+8];
	fma.rn.f64 	%fd107, %fd15, %fd106, %fd1;
	st.global.f64 	[%rd5+8], %fd107;
	@%p23 bra 	$L__BB3_46;
	ld.global.f64 	%fd108, [%rd5+16];
	fma.rn.f64 	%fd109, %fd15, %fd108, %fd1;
	st.global.f64 	[%rd5+16], %fd109;
$L__BB3_46:
	add.s32 	%r132, %r132, %r7;
	setp.lt.s32 	%p32, %r132, %r57;
	@%p32 bra 	$L__BB3_4;
$L__BB3_47:
	ret;

}


// ===== COMPILED SASS (sm_100) =====

	.target	sm_100

	.elftype	@"ET_EXEC"


//--------------------- .note.nv.tkinfo           --------------------------
	.section	.note.nv.tkinfo,"",@"SHT_NOTE"
	.sectionflags	@"SHF_NOTE_NV_TKINFO"
	.tkinfo
        /*0018*/ 	.word	0x00000002
        /*0030*/ 	.string	""
        /*0030*/ 	.string	"ptxas"
        /*0030*/ 	.string	"Cuda compilation tools, release 13.0, V13.0.88"
        /*0030*/ 	.string	"Build cuda_13.0.r13.0/compiler.36424714_0"
        /*0030*/ 	.string	"-arch sm_100 -m 64 "



//--------------------- .note.nv.cuinfo           --------------------------
	.section	.note.nv.cuinfo,"",@"SHT_NOTE"
	.sectionflags	@"SHF_NOTE_NV_CUINFO"
        /*0018*/ 	.short	0x0002
        /*001a*/ 	.short	0x0064
        /*001c*/ 	.short	0x0082
	.zero		2


//--------------------- .nv.info                  --------------------------
	.section	.nv.info,"",@"SHT_CUDA_INFO"
	.align	4


	//----- nvinfo : EIATTR_REGCOUNT
	.align		4
        /*0000*/ 	.byte	0x04, 0x2f
        /*0002*/ 	.short	(.L_1 - .L_0)
	.align		4
.L_0:
        /*0004*/ 	.word	index@(_Z23gpuKernelIndexPermute12Piiii)
        /*0008*/ 	.word	0x00000013


	//----- nvinfo : EIATTR_FRAME_SIZE
	.align		4
.L_1:
        /*000c*/ 	.byte	0x04, 0x11
        /*000e*/ 	.short	(.L_3 - .L_2)
	.align		4
.L_2:
        /*0010*/ 	.word	index@(_Z23gpuKernelIndexPermute12Piiii)
        /*0014*/ 	.word	0x00000000


	//----- nvinfo : EIATTR_REGCOUNT
	.align		4
.L_3:
        /*0018*/ 	.byte	0x04, 0x2f
        /*001a*/ 	.short	(.L_5 - .L_4)
	.align		4
.L_4:
        /*001c*/ 	.word	index@(_Z23gpuKernelIndexPermute13Piiiii)
        /*0020*/ 	.word	0x00000017


	//----- nvinfo : EIATTR_FRAME_SIZE
	.align		4
.L_5:
        /*0024*/ 	.byte	0x04, 0x11
        /*0026*/ 	.short	(.L_7 - .L_6)
	.align		4
.L_6:
        /*0028*/ 	.word	index@(_Z23gpuKernelIndexPermute13Piiiii)
        /*002c*/ 	.word	0x00000000


	//----- nvinfo : EIATTR_REGCOUNT
	.align		4
.L_7:
        /*0030*/ 	.byte	0x04, 0x2f
        /*0032*/ 	.short	(.L_9 - .L_8)
	.align		4
.L_8:
        /*0034*/ 	.word	index@(_Z23gpuKernelIndexPermute23Piiiii)
        /*0038*/ 	.word	0x00000017


	//----- nvinfo : EIATTR_FRAME_SIZE
	.align		4
.L_9:
        /*003c*/ 	.byte	0x04, 0x11
        /*003e*/ 	.short	(.L_11 - .L_10)
	.align		4
.L_10:
        /*0040*/ 	.word	index@(_Z23gpuKernelIndexPermute23Piiiii)
        /*0044*/ 	.word	0x00000000


	//----- nvinfo : EIATTR_REGCOUNT
	.align		4
.L_11:
        /*0048*/ 	.byte	0x04, 0x2f
        /*004a*/ 	.short	(.L_13 - .L_12)
	.align		4
.L_12:
        /*004c*/ 	.word	index@(_Z17gpuTemplateDGEMM2PdS_S_ddiii)
        /*0050*/ 	.word	0x00000020


	//----- nvinfo : EIATTR_FRAME_SIZE
	.align		4
.L_13:
        /*0054*/ 	.byte	0x04, 0x11
        /*0056*/ 	.short	(.L_15 - .L_14)
	.align		4
.L_14:
        /*0058*/ 	.word	index@(_Z17gpuTemplateDGEMM2PdS_S_ddiii)
        /*005c*/ 	.word	0x00000000


	//----- nvinfo : EIATTR_MIN_STACK_SIZE
	.align		4
.L_15:
        /*0060*/ 	.byte	0x04, 0x12
        /*0062*/ 	.short	(.L_17 - .L_16)
	.align		4
.L_16:
        /*0064*/ 	.word	index@(_Z17gpuTemplateDGEMM2PdS_S_ddiii)
        /*0068*/ 	.word	0x00000000


	//----- nvinfo : EIATTR_MIN_STACK_SIZE
	.align		4
.L_17:
        /*006c*/ 	.byte	0x04, 0x12
        /*006e*/ 	.short	(.L_19 - .L_18)
	.align		4
.L_18:
        /*0070*/ 	.word	index@(_Z23gpuKernelIndexPermute23Piiiii)
        /*0074*/ 	.word	0x00000000


	//----- nvinfo : EIATTR_MIN_STACK_SIZE
	.align		4
.L_19:
        /*0078*/ 	.byte	0x04, 0x12
        /*007a*/ 	.short	(.L_21 - .L_20)
	.align		4
.L_20:
        /*007c*/ 	.word	index@(_Z23gpuKernelIndexPermute13Piiiii)
        /*0080*/ 	.word	0x00000000


	//----- nvinfo : EIATTR_MIN_STACK_SIZE
	.align		4
.L_21:
        /*0084*/ 	.byte	0x04, 0x12
        /*0086*/ 	.short	(.L_23 - .L_22)
	.align		4
.L_22:
        /*0088*/ 	.word	index@(_Z23gpuKernelIndexPermute12Piiii)
        /*008c*/ 	.word	0x00000000
.L_23:


//--------------------- .nv.compat                --------------------------
	.section	.nv.compat,"",@"SHT_CUDA_COMPAT_INFO"
	.align	4
        /*0000*/ 	.byte	0x02, 0x09, 0x00, 0x00, 0x02, 0x02, 0x01, 0x00, 0x02, 0x05, 0x05, 0x00, 0x03, 0x07, 0x01, 0x01
        /*0010*/ 	.byte	0x02, 0x03, 0x00, 0x00, 0x02, 0x06, 0x01, 0x00, 0x04, 0x0b, 0x08, 0x00, 0x01, 0x00, 0x00, 0x00
        /*0020*/ 	.byte	0x00, 0x00, 0x00, 0x00


//--------------------- .nv.info._Z17gpuTemplateDGEMM2PdS_S_ddiii --------------------------
	.section	.nv.info._Z17gpuTemplateDGEMM2PdS_S_ddiii,"",@"SHT_CUDA_INFO"
	.sectionflags	@""
	.align	4


	//----- nvinfo : EIATTR_CUDA_API_VERSION
	.align		4
        /*0000*/ 	.byte	0x04, 0x37
        /*0002*/ 	.short	(.L_25 - .L_24)
.L_24:
        /*0004*/ 	.word	0x00000082


	//----- nvinfo : EIATTR_KPARAM_INFO
	.align		4
.L_25:
        /*0008*/ 	.byte	0x04, 0x17
        /*000a*/ 	.short	(.L_27 - .L_26)
.L_26:
        /*000c*/ 	.word	0x00000000
        /*0010*/ 	.short	0x0007
        /*0012*/ 	.short	0x0030
        /*0014*/ 	.byte	0x00, 0xf0, 0x11, 0x00


	//----- nvinfo : EIATTR_KPARAM_INFO
	.align		4
.L_27:
        /*0018*/ 	.byte	0x04, 0x17
        /*001a*/ 	.short	(.L_29 - .L_28)
.L_28:
        /*001c*/ 	.word	0x00000000
        /*0020*/ 	.short	0x0006
        /*0022*/ 	.short	0x002c
        /*0024*/ 	.byte	0x00, 0xf0, 0x11, 0x00


	//----- nvinfo : EIATTR_KPARAM_INFO
	.align		4
.L_29:
        /*0028*/ 	.byte	0x04, 0x17
        /*002a*/ 	.short	(.L_31 - .L_30)
.L_30:
        /*002c*/ 	.word	0x00000000
        /*0030*/ 	.short	0x0005
        /*0032*/ 	.short	0x0028
        /*0034*/ 	.byte	0x00, 0xf0, 0x11, 0x00


	//----- nvinfo : EIATTR_KPARAM_INFO
	.align		4
.L_31:
        /*0038*/ 	.byte	0x04, 0x17
        /*003a*/ 	.short	(.L_33 - .L_32)
.L_32:
        /*003c*/ 	.word	0x00000000
        /*0040*/ 	.short	0x0004
        /*0042*/ 	.short	0x0020
        /*0044*/ 	.byte	0x00, 0xf0, 0x21, 0x00


	//----- nvinfo : EIATTR_KPARAM_INFO
	.align		4
.L_33:
        /*0048*/ 	.byte	0x04, 0x17
        /*004a*/ 	.short	(.L_35 - .L_34)
.L_34:
        /*004c*/ 	.word	0x00000000
        /*0050*/ 	.short	0x0003
        /*0052*/ 	.short	0x0018
        /*0054*/ 	.byte	0x00, 0xf0, 0x21, 0x00


	//----- nvinfo : EIATTR_KPARAM_INFO
	.align		4
.L_35:
        /*0058*/ 	.byte	0x04, 0x17
        /*005a*/ 	.short	(.L_37 - .L_36)
.L_36:
        /*005c*/ 	.word	0x00000000
        /*0060*/ 	.short	0x0002
        /*0062*/ 	.short	0x0010
        /*0064*/ 	.byte	0x00, 0xf5, 0x21, 0x00


	//----- nvinfo : EIATTR_KPARAM_INFO
	.align		4
.L_37:
        /*0068*/ 	.byte	0x04, 0x17
        /*006a*/ 	.short	(.L_39 - .L_38)
.L_38:
        /*006c*/ 	.word	0x00000000
        /*0070*/ 	.short	0x0001
        /*0072*/ 	.short	0x0008
        /*0074*/ 	.byte	0x00, 0xf5, 0x21, 0x00


	//----- nvinfo : EIATTR_KPARAM_INFO
	.align		4
.L_39:
        /*0078*/ 	.byte	0x04, 0x17
        /*007a*/ 	.short	(.L_41 - .L_40)
.L_40:
        /*007c*/ 	.word	0x00000000
        /*0080*/ 	.short	0x0000
        /*0082*/ 	.short	0x0000
        /*0084*/ 	.byte	0x00, 0xf5, 0x21, 0x00


	//----- nvinfo : EIATTR_SPARSE_MMA_MASK
	.align		4
.L_41:
        /*0088*/ 	.byte	0x03, 0x50
        /*008a*/ 	.short	0x0000


	//----- nvinfo : EIATTR_MAXREG_COUNT
	.align		4
        /*008c*/ 	.byte	0x03, 0x1b
        /*008e*/ 	.short	0x00ff


	//----- nvinfo : EIATTR_NUM_BARRIERS
	.align		4
        /*0090*/ 	.byte	0x02, 0x4c
        /*0092*/ 	.byte	0x01
	.zero		1


	//----- nvinfo : EIATTR_MERCURY_ISA_VERSION
	.align		4
        /*0094*/ 	.byte	0x03, 0x5f
        /*0096*/ 	.short	0x0101


	//----- nvinfo : EIATTR_VRC_CTA_INIT_COUNT
	.align		4
        /*0098*/ 	.byte	0x02, 0x4a
	.zero		1
	.zero		1


	//----- nvinfo : EIATTR_EXIT_INSTR_OFFSETS
	.align		4
        /*009c*/ 	.byte	0x04, 0x1c
        /*009e*/ 	.short	(.L_43 - .L_42)


	//   ....[0]....
.L_42:
        /*00a0*/ 	.word	0x00000140


	//   ....[1]....
        /*00a4*/ 	.word	0x00001ad0


	//----- nvinfo : EIATTR_CRS_STACK_SIZE
	.align		4
.L_43:
        /*00a8*/ 	.byte	0x04, 0x1e
        /*00aa*/ 	.short	(.L_45 - .L_44)
.L_44:
        /*00ac*/ 	.word	0x00000000


	//----- nvinfo : EIATTR_CBANK_PARAM_SIZE
	.align		4
.L_45:
        /*00b0*/ 	.byte	0x03, 0x19
        /*00b2*/ 	.short	0x0034


	//----- nvinfo : EIATTR_PARAM_CBANK
	.align		4
        /*00b4*/ 	.byte	0x04, 0x0a
        /*00b6*/ 	.short	(.L_47 - .L_46)
	.align		4
.L_46:
        /*00b8*/ 	.word	index@(.nv.constant0._Z17gpuTemplateDGEMM2PdS_S_ddiii)
        /*00bc*/ 	.short	0x0380
        /*00be*/ 	.short	0x0034


	//----- nvinfo : EIATTR_SW_WAR
	.align		4
.L_47:
        /*00c0*/ 	.byte	0x04, 0x36
        /*00c2*/ 	.short	(.L_49 - .L_48)
.L_48:
        /*00c4*/ 	.word	0x00000008
.L_49:


//--------------------- .nv.info._Z23gpuKernelIndexPermute23Piiiii --------------------------
	.section	.nv.info._Z23gpuKernelIndexPermute23Piiiii,"",@"SHT_CUDA_INFO"
	.sectionflags	@""
	.align	4


	//----- nvinfo : EIATTR_CUDA_API_VERSION
	.align		4
        /*0000*/ 	.byte	0x04, 0x37
        /*0002*/ 	.short	(.L_51 - .L_50)
.L_50:
        /*0004*/ 	.word	0x00000082


	//----- nvinfo : EIATTR_KPARAM_INFO
	.align		4
.L_51:
        /*0008*/ 	.byte	0x04, 0x17
        /*000a*/ 	.short	(.L_53 - .L_52)
.L_52:
        /*000c*/ 	.word	0x00000000
        /*0010*/ 	.short	0x0004
        /*0012*/ 	.short	0x0014
        /*0014*/ 	.byte	0x00, 0xf0, 0x11, 0x00


	//----- nvinfo : EIATTR_KPARAM_INFO
	.align		4
.L_53:
        /*0018*/ 	.byte	0x04, 0x17
        /*001a*/ 	.short	(.L_55 - .L_54)
.L_54:
        /*001c*/ 	.word	0x00000000
        /*0020*/ 	.short	0x0003
        /*0022*/ 	.short	0x0010
        /*0024*/ 	.byte	0x00, 0xf0, 0x11, 0x00


	//----- nvinfo : EIATTR_KPARAM_INFO
	.align		4
.L_55:
        /*0028*/ 	.byte	0x04, 0x17
        /*002a*/ 	.short	(.L_57 - .L_56)
.L_56:
        /*002c*/ 	.word	0x00000000
        /*0030*/ 	.short	0x0002
        /*0032*/ 	.short	0x000c
        /*0034*/ 	.byte	0x00, 0xf0, 0x11, 0x00


	//----- nvinfo : EIATTR_KPARAM_INFO
	.align		4
.L_57:
        /*0038*/ 	.byte	0x04, 0x17
        /*003a*/ 	.short	(.L_59 - .L_58)
.L_58:
        /*003c*/ 	.word	0x00000000
        /*0040*/ 	.short	0x0001
        /*0042*/ 	.short	0x0008
        /*0044*/ 	.byte	0x00, 0xf0, 0x11, 0x00


	//----- nvinfo : EIATTR_KPARAM_INFO
	.align		4
.L_59:
        /*0048*/ 	.byte	0x04, 0x17
        /*004a*/ 	.short	(.L_61 - .L_60)
.L_60:
        /*004c*/ 	.word	0x00000000
        /*0050*/ 	.short	0x0000
        /*0052*/ 	.short	0x0000
        /*0054*/ 	.byte	0x00, 0xf5, 0x21, 0x00


	//----- nvinfo : EIATTR_SPARSE_MMA_MASK
	.align		4
.L_61:
        /*0058*/ 	.byte	0x03, 0x50
        /*005a*/ 	.short	0x0000


	//----- nvinfo : EIATTR_MAXREG_COUNT
	.align		4
        /*005c*/ 	.byte	0x03, 0x1b
        /*005e*/ 	.short	0x00ff


	//----- nvinfo : EIATTR_MERCURY_ISA_VERSION
	.align		4
        /*0060*/ 	.byte	0x03, 0x5f
        /*0062*/ 	.short	0x0101


	//----- nvinfo : EIATTR_VRC_CTA_INIT_COUNT
	.align		4
        /*0064*/ 	.byte	0x02, 0x4a
	.zero		1
	.zero		1


	//----- nvinfo : EIATTR_EXIT_INSTR_OFFSETS
	.align		4
        /*0068*/ 	.byte	0x04, 0x1c
        /*006a*/ 	.short	(.L_63 - .L_62)


	//   ....[0]....
.L_62:
        /*006c*/ 	.word	0x000000b0


	//   ....[1]....
        /*0070*/ 	.word	0x00000670


	//----- nvinfo : EIATTR_CRS_STACK_SIZE
	.align		4
.L_63:
        /*0074*/ 	.byte	0x04, 0x1e
        /*0076*/ 	.short	(.L_65 - .L_64)
.L_64:
        /*0078*/ 	.word	0x00000000


	//----- nvinfo : EIATTR_CBANK_PARAM_SIZE
	.align		4
.L_65:
        /*007c*/ 	.byte	0x03, 0x19
        /*007e*/ 	.short	0x0018


	//----- nvinfo : EIATTR_PARAM_CBANK
	.align		4
        /*0080*/ 	.byte	0x04, 0x0a
        /*0082*/ 	.short	(.L_67 - .L_66)
	.align		4
.L_66:
        /*0084*/ 	.word	index@(.nv.constant0._Z23gpuKernelIndexPermute23Piiiii)
        /*0088*/ 	.short	0x0380
        /*008a*/ 	.short	0x0018


	//----- nvinfo : EIATTR_SW_WAR
	.align		4
.L_67:
        /*008c*/ 	.byte	0x04, 0x36
        /*008e*/ 	.short	(.L_69 - .L_68)
.L_68:
        /*0090*/ 	.word	0x00000008
.L_69:


//--------------------- .nv.info._Z23gpuKernelIndexPermute13Piiiii --------------------------
	.section	.nv.info._Z23gpuKernelIndexPermute13Piiiii,"",@"SHT_CUDA_INFO"
	.sectionflags	@""
	.align	4


	//----- nvinfo : EIATTR_CUDA_API_VERSION
	.align		4
        /*0000*/ 	.byte	0x04, 0x37
        /*0002*/ 	.short	(.L_71 - .L_70)
.L_70:
        /*0004*/ 	.word	0x00000082


	//----- nvinfo : EIATTR_KPARAM_INFO
	.align		4
.L_71:
        /*0008*/ 	.byte	0x04, 0x17
        /*000a*/ 	.short	(.L_73 - .L_72)
.L_72:
        /*000c*/ 	.word	0x00000000
        /*0010*/ 	.short	0x0004
        /*0012*/ 	.short	0x0014
        /*0014*/ 	.byte	0x00, 0xf0, 0x11, 0x00


	//----- nvinfo : EIATTR_KPARAM_INFO
	.align		4
.L_73:
        /*0018*/ 	.byte	0x04, 0x17
        /*001a*/ 	.short	(.L_75 - .L_74)
.L_74:
        /*001c*/ 	.word	0x00000000
        /*0020*/ 	.short	0x0003
        /*0022*/ 	.short	0x0010
        /*0024*/ 	.byte	0x00, 0xf0, 0x11, 0x00


	//----- nvinfo : EIATTR_KPARAM_INFO
	.align		4
.L_75:
        /*0028*/ 	.byte	0x04, 0x17
        /*002a*/ 	.short	(.L_77 - .L_76)
.L_76:
        /*002c*/ 	.word	0x00000000
        /*0030*/ 	.short	0x0002
        /*0032*/ 	.short	0x000c
        /*0034*/ 	.byte	0x00, 0xf0, 0x11, 0x00


	//----- nvinfo : EIATTR_KPARAM_INFO
	.align		4
.L_77:
        /*0038*/ 	.byte	0x04, 0x17
        /*003a*/ 	.short	(.L_79 - .L_78)
.L_78:
        /*003c*/ 	.word	0x00000000
        /*0040*/ 	.short	0x0001
        /*0042*/ 	.short	0x0008
        /*0044*/ 	.byte	0x00, 0xf0, 0x11, 0x00


	//----- nvinfo : EIATTR_KPARAM_INFO
	.align		4
.L_79:
        /*0048*/ 	.byte	0x04, 0x17
        /*004a*/ 	.short	(.L_81 - .L_80)
.L_80:
        /*004c*/ 	.word	0x00000000
        /*0050*/ 	.short	0x0000
        /*0052*/ 	.short	0x0000
        /*0054*/ 	.byte	0x00, 0xf5, 0x21, 0x00


	//----- nvinfo : EIATTR_SPARSE_MMA_MASK
	.align		4
.L_81:
        /*0058*/ 	.byte	0x03, 0x50
        /*005a*/ 	.short	0x0000


	//----- nvinfo : EIATTR_MAXREG_COUNT
	.align		4
        /*005c*/ 	.byte	0x03, 0x1b
        /*005e*/ 	.short	0x00ff


	//----- nvinfo : EIATTR_MERCURY_ISA_VERSION
	.align		4
        /*0060*/ 	.byte	0x03, 0x5f
        /*0062*/ 	.short	0x0101


	//----- nvinfo : EIATTR_VRC_CTA_INIT_COUNT
	.align		4
        /*0064*/ 	.byte	0x02, 0x4a
	.zero		1
	.zero		1


	//----- nvinfo : EIATTR_EXIT_INSTR_OFFSETS
	.align		4
        /*0068*/ 	.byte	0x04, 0x1c
        /*006a*/ 	.short	(.L_83 - .L_82)


	//   ....[0]....
.L_82:
        /*006c*/ 	.word	0x000000b0


	//   ....[1]....
        /*0070*/ 	.word	0x00000680


	//----- nvinfo : EIATTR_CRS_STACK_SIZE
	.align		4
.L_83:
        /*0074*/ 	.byte	0x04, 0x1e
        /*0076*/ 	.short	(.L_85 - .L_84)
.L_84:
        /*0078*/ 	.word	0x00000000


	//----- nvinfo : EIATTR_CBANK_PARAM_SIZE
	.align		4
.L_85:
        /*007c*/ 	.byte	0x03, 0x19
        /*007e*/ 	.short	0x0018


	//----- nvinfo : EIATTR_PARAM_CBANK
	.align		4
        /*0080*/ 	.byte	0x04, 0x0a
        /*0082*/ 	.short	(.L_87 - .L_86)
	.align		4
.L_86:
        /*0084*/ 	.word	index@(.nv.constant0._Z23gpuKernelIndexPermute13Piiiii)
        /*0088*/ 	.short	0x0380
        /*008a*/ 	.short	0x0018


	//----- nvinfo : EIATTR_SW_WAR
	.align		4
.L_87:
        /*008c*/ 	.byte	0x04, 0x36
        /*008e*/ 	.short	(.L_89 - .L_88)
.L_88:
        /*0090*/ 	.word	0x00000008
.L_89:


//--------------------- .nv.info._Z23gpuKernelIndexPermute12Piiii --------------------------
	.section	.nv.info._Z23gpuKernelIndexPermute12Piiii,"",@"SHT_CUDA_INFO"
	.sectionflags	@""
	.align	4


	//----- nvinfo : EIATTR_CUDA_API_VERSION
	.align		4
        /*0000*/ 	.byte	0x04, 0x37
        /*0002*/ 	.short	(.L_91 - .L_90)
.L_90:
        /*0004*/ 	.word	0x00000082


	//----- nvinfo : EIATTR_KPARAM_INFO
	.align		4
.L_91:
        /*0008*/ 	.byte	0x04, 0x17
        /*000a*/ 	.short	(.L_93 - .L_92)
.L_92:
        /*000c*/ 	.word	0x00000000
        /*0010*/ 	.short	0x0003
        /*0012*/ 	.short	0x0010
        /*0014*/ 	.byte	0x00, 0xf0, 0x11, 0x00


	//----- nvinfo : EIATTR_KPARAM_INFO
	.align		4
.L_93:
        /*0018*/ 	.byte	0x04, 0x17
        /*001a*/ 	.short	(.L_95 - .L_94)
.L_94:
        /*001c*/ 	.word	0x00000000
        /*0020*/ 	.short	0x0002
        /*0022*/ 	.short	0x000c
        /*0024*/ 	.byte	0x00, 0xf0, 0x11, 0x00


	//----- nvinfo : EIATTR_KPARAM_INFO
	.align		4
.L_95:
        /*0028*/ 	.byte	0x04, 0x17
        /*002a*/ 	.short	(.L_97 - .L_96)
.L_96:
        /*002c*/ 	.word	0x00000000
        /*0030*/ 	.short	0x0001
        /*0032*/ 	.short	0x0008
        /*0034*/ 	.byte	0x00, 0xf0, 0x11, 0x00


	//----- nvinfo : EIATTR_KPARAM_INFO
	.align		4
.L_97:
        /*0038*/ 	.byte	0x04, 0x17
        /*003a*/ 	.short	(.L_99 - .L_98)
.L_98:
        /*003c*/ 	.word	0x00000000
        /*0040*/ 	.short	0x0000
        /*0042*/ 	.short	0x0000
        /*0044*/ 	.byte	0x00, 0xf5, 0x21, 0x00


	//----- nvinfo : EIATTR_SPARSE_MMA_MASK
	.align		4
.L_99:
        /*0048*/ 	.byte	0x03, 0x50
        /*004a*/ 	.short	0x0000


	//----- nvinfo : EIATTR_MAXREG_COUNT
	.align		4
        /*004c*/ 	.byte	0x03, 0x1b
        /*004e*/ 	.short	0x00ff


	//----- nvinfo : EIATTR_MERCURY_ISA_VERSION
	.align		4
        /*0050*/ 	.byte	0x03, 0x5f
        /*0052*/ 	.short	0x0101


	//----- nvinfo : EIATTR_VRC_CTA_INIT_COUNT
	.align		4
        /*0054*/ 	.byte	0x02, 0x4a
	.zero		1
	.zero		1


	//----- nvinfo : EIATTR_EXIT_INSTR_OFFSETS
	.align		4
        /*0058*/ 	.byte	0x04, 0x1c
        /*005a*/ 	.short	(.L_101 - .L_100)


	//   ....[0]....
.L_100:
        /*005c*/ 	.word	0x000000a0


	//   ....[1]....
        /*0060*/ 	.word	0x000004b0


	//----- nvinfo : EIATTR_CRS_STACK_SIZE
	.align		4
.L_101:
        /*0064*/ 	.byte	0x04, 0x1e
        /*0066*/ 	.short	(.L_103 - .L_102)
.L_102:
        /*0068*/ 	.word	0x00000000


	//----- nvinfo : EIATTR_CBANK_PARAM_SIZE
	.align		4
.L_103:
        /*006c*/ 	.byte	0x03, 0x19
        /*006e*/ 	.short	0x0014


	//----- nvinfo : EIATTR_PARAM_CBANK
	.align		4
        /*0070*/ 	.byte	0x04, 0x0a
        /*0072*/ 	.short	(.L_105 - .L_104)
	.align		4
.L_104:
        /*0074*/ 	.word	index@(.nv.constant0._Z23gpuKernelIndexPermute12Piiii)
        /*0078*/ 	.short	0x0380
        /*007a*/ 	.short	0x0014


	//----- nvinfo : EIATTR_SW_WAR
	.align		4
.L_105:
        /*007c*/ 	.byte	0x04, 0x36
        /*007e*/ 	.short	(.L_107 - .L_106)
.L_106:
        /*0080*/ 	.word	0x00000008
.L_107:


//--------------------- .nv.callgraph             --------------------------
	.section	.nv.callgraph,"",@"SHT_CUDA_CALLGRAPH"
	.align	4
	.sectionentsize	8
	.align		4
        /*0000*/ 	.word	0x00000000
	.align		4
        /*0004*/ 	.word	0xffffffff
	.align		4
        /*0008*/ 	.word	0x00000000
	.align		4
        /*000c*/ 	.word	0xfffffffe
	.align		4
        /*0010*/ 	.word	0x00000000
	.align		4
        /*0014*/ 	.word	0xfffffffd
	.align		4
        /*0018*/ 	.word	0x00000000
	.align		4
        /*001c*/ 	.word	0xfffffffc


//--------------------- .text._Z17gpuTemplateDGEMM2PdS_S_ddiii --------------------------
	.section	.text._Z17gpuTemplateDGEMM2PdS_S_ddiii,"ax",@progbits
	.align	128
        .global         _Z17gpuTemplateDGEMM2PdS_S_ddiii
        .type           _Z17gpuTemplateDGEMM2PdS_S_ddiii,@function
        .size           _Z17gpuTemplateDGEMM2PdS_S_ddiii,(.L_x_25 - _Z17gpuTemplateDGEMM2PdS_S_ddiii)
        .other          _Z17gpuTemplateDGEMM2PdS_S_ddiii,@"STO_CUDA_ENTRY STV_DEFAULT"
_Z17gpuTemplateDGEMM2PdS_S_ddiii:
.text._Z17gpuTemplateDGEMM2PdS_S_ddiii:
[----:B------:R-:W-:Y:S01]  /*0000*/  LDC R1, c[0x0][0x37c] ;  /* 0x0000df00ff017b82 */ /* 0x000fe20000000800 */
[----:B------:R-:W0:Y:S07]  /*0010*/  S2R R0, SR_TID.X ;  /* 0x0000000000007919 */ /* 0x000e2e0000002100 */
[----:B------:R-:W1:Y:S01]  /*0020*/  LDC R11, c[0x0][0x3b0] ;  /* 0x0000ec00ff0b7b82 */ /* 0x000e620000000800 */
[----:B------:R-:W1:Y:S01]  /*0030*/  LDCU UR6, c[0x0][0x3a8] ;  /* 0x00007500ff0677ac */ /* 0x000e620008000800 */
[----:B------:R-:W2:Y:S06]  /*0040*/  LDCU.64 UR14, c[0x0][0x358] ;  /* 0x00006b00ff0e77ac */ /* 0x000eac0008000a00 */
[----:B------:R-:W3:Y:S01]  /*0050*/  S2UR UR4, SR_CTAID.X ;  /* 0x00000000000479c3 */ /* 0x000ee20000002500 */
[----:B------:R-:W4:Y:S01]  /*0060*/  LDCU UR5, c[0x0][0x3ac] ;  /* 0x00007580ff0577ac */ /* 0x000f220008000800 */
[----:B-1----:R-:W-:-:S05]  /*0070*/  IMAD R3, R11, UR6, RZ ;  /* 0x000000060b037c24 */ /* 0x002fca000f8e02ff */
[----:B0-----:R-:W-:-:S13]  /*0080*/  ISETP.GE.AND P0, PT, R0, R3, PT ;  /* 0x000000030000720c */ /* 0x001fda0003f06270 */
[----:B------:R-:W0:Y:S02]  /*0090*/  @!P0 LDC.64 R4, c[0x0][0x388] ;  /* 0x0000e200ff048b82 */ /* 0x000e240000000a00 */
[----:B0-----:R-:W-:-:S06]  /*00a0*/  @!P0 IMAD.WIDE.U32 R4, R0, 0x8, R4 ;  /* 0x0000000800048825 */ /* 0x001fcc00078e0004 */
[----:B--2---:R-:W2:Y:S01]  /*00b0*/  @!P0 LDG.E.64 R4, desc[UR14][R4.64] ;  /* 0x0000000e04048981 */ /* 0x004ea2000c1e1b00 */
[----:B------:R-:W3:Y:S01]  /*00c0*/  LDC R9, c[0x0][0x360] ;  /* 0x0000d800ff097b82 */ /* 0x000ee20000000800 */
[----:B------:R-:W-:Y:S01]  /*00d0*/  @!P0 MOV R6, 0x400 ;  /* 0x0000040000068802 */ /* 0x000fe20000000f00 */
[----:B------:R-:W0:Y:S01]  /*00e0*/  @!P0 S2R R7, SR_CgaCtaId ;  /* 0x0000000000078919 */ /* 0x000e220000008800 */
[----:B---3--:R-:W-:-:S05]  /*00f0*/  IMAD R2, R9, UR4, R0 ;  /* 0x0000000409027c24 */ /* 0x008fca000f8e0200 */
[----:B----4-:R-:W-:Y:S02]  /*0100*/  ISETP.GE.AND P1, PT, R2, UR5, PT ;  /* 0x0000000502007c0c */ /* 0x010fe4000bf26270 */
[----:B0-----:R-:W-:-:S05]  /*0110*/  @!P0 LEA R7, R7, R6, 0x18 ;  /* 0x0000000607078211 */ /* 0x001fca00078ec0ff */
[----:B------:R-:W-:-:S05]  /*0120*/  @!P0 IMAD R7, R0, 0x8, R7 ;  /* 0x0000000800078824 */ /* 0x000fca00078e0207 */
[----:B--2---:R0:W-:Y:S01]  /*0130*/  @!P0 STS.64 [R7], R4 ;  /* 0x0000000407008388 */ /* 0x0041e20000000a00 */
[----:B------:R-:W-:Y:S05]  /*0140*/  @P1 EXIT ;  /* 0x000000000000194d */ /* 0x000fea0003800000 */
[----:B0-----:R-:W0:Y:S01]  /*0150*/  S2R R5, SR_CgaCtaId ;  /* 0x0000000000057919 */ /* 0x001e220000008800 */
[----:B------:R-:W1:Y:S01]  /*0160*/  LDCU.64 UR4, c[0x0][0x390] ;  /* 0x00007200ff0477ac */ /* 0x000e620008000a00 */
[----:B------:R-:W-:Y:S02]  /*0170*/  MOV R4, 0x400 ;  /* 0x0000040000047802 */ /* 0x000fe40000000f00 */
[C---:B------:R-:W-:Y:S01]  /*0180*/  LOP3.LUT R7, R11.reuse, 0x7ffffff0, RZ, 0xc0, !PT ;  /* 0x7ffffff00b077812 */ /* 0x040fe200078ec0ff */
[----:B------:R-:W2:Y:S01]  /*0190*/  LDCU.64 UR16, c[0x0][0x398] ;  /* 0x00007300ff1077ac */ /* 0x000ea20008000a00 */
[C---:B------:R-:W-:Y:S02]  /*01a0*/  LOP3.LUT R6, R11.reuse, 0x3, RZ, 0xc0, !PT ;  /* 0x000000030b067812 */ /* 0x040fe400078ec0ff */
[----:B------:R-:W-:Y:S01]  /*01b0*/  LOP3.LUT R8, R11, 0x7ffffff8, RZ, 0xc0, !PT ;  /* 0x7ffffff80b087812 */ /* 0x000fe200078ec0ff */
[----:B------:R-:W3:Y:S01]  /*01c0*/  LDCU UR13, c[0x0][0x370] ;  /* 0x00006e00ff0d77ac */ /* 0x000ee20008000800 */
[----:B------:R-:W-:Y:S01]  /*01d0*/  IMAD.MOV R21, RZ, RZ, -R7 ;  /* 0x000000ffff157224 */ /* 0x000fe200078e0a07 */
[----:B------:R-:W-:-:S02]  /*01e0*/  USHF.L.U32 UR12, UR6, 0x3, URZ ;  /* 0x00000003060c7899 */ /* 0x000fc400080006ff */
[----:B------:R-:W-:Y:S02]  /*01f0*/  ULOP3.LUT UR10, UR6, 0x7, URZ, 0xc0, !UPT ;  /* 0x00000007060a7892 */ /* 0x000fe4000f8ec0ff */
[----:B------:R-:W-:Y:S02]  /*0200*/  ULOP3.LUT UR9, UR6, 0xf, URZ, 0xc0, !UPT ;  /* 0x0000000f06097892 */ /* 0x000fe4000f8ec0ff */
[----:B-1----:R-:W-:Y:S02]  /*0210*/  UIADD3 UR7, UP0, UPT, UR4, 0x40, URZ ;  /* 0x0000004004077890 */ /* 0x002fe4000ff1e0ff */
[----:B------:R-:W-:Y:S02]  /*0220*/  UIADD3 UR4, UPT, UPT, UR6, -0x1, URZ ;  /* 0xffffffff06047890 */ /* 0x000fe4000fffe0ff */
[----:B------:R-:W-:Y:S02]  /*0230*/  UIADD3 UR11, UPT, UPT, UR10, -0x1, URZ ;  /* 0xffffffff0a0b7890 */ /* 0x000fe4000fffe0ff */
[----:B------:R-:W-:Y:S01]  /*0240*/  UIADD3.X UR8, UPT, UPT, URZ, UR5, URZ, UP0, !UPT ;  /* 0x00000005ff087290 */ /* 0x000fe200087fe4ff */
[----:B---3--:R-:W-:Y:S01]  /*0250*/  IMAD R9, R9, UR13, RZ ;  /* 0x0000000d09097c24 */ /* 0x008fe2000f8e02ff */
[----:B------:R-:W-:-:S02]  /*0260*/  ULOP3.LUT UR5, UR6, 0x7ffffff0, URZ, 0xc0, !UPT ;  /* 0x7ffffff006057892 */ /* 0x000fc4000f8ec0ff */
[----:B------:R-:W-:Y:S01]  /*0270*/  ULOP3.LUT UR6, UR6, 0x3, URZ, 0xc0, !UPT ;  /* 0x0000000306067892 */ /* 0x000fe2000f8ec0ff */
[----:B0-----:R-:W-:Y:S01]  /*0280*/  LEA R22, R5, R4, 0x18 ;  /* 0x0000000405167211 */ /* 0x001fe200078ec0ff */
[----:B------:R-:W-:Y:S01]  /*0290*/  UISETP.GE.U32.AND UP0, UPT, UR4, 0xf, UPT ;  /* 0x0000000f0400788c */ /* 0x000fe2000bf06070 */
[----:B------:R-:W-:Y:S01]  /*02a0*/  LEA R4, R0, UR12, 0x3 ;  /* 0x0000000c00047c11 */ /* 0x000fe2000f8e18ff */
[----:B------:R-:W-:Y:S01]  /*02b0*/  UISETP.GE.U32.AND UP1, UPT, UR11, 0x3, UPT ;  /* 0x000000030b00788c */ /* 0x000fe2000bf26070 */
[----:B------:R-:W-:Y:S01]  /*02c0*/  LOP3.LUT R5, R11, 0x7, RZ, 0xc0, !PT ;  /* 0x000000070b057812 */ /* 0x000fe200078ec0ff */
[--C-:B------:R-:W-:Y:S02]  /*02d0*/  IMAD R3, R3, 0x8, R22.reuse ;  /* 0x0000000803037824 */ /* 0x100fe400078e0216 */
[----:B------:R-:W-:Y:S01]  /*02e0*/  IMAD R22, R4, R11, R22 ;  /* 0x0000000b04167224 */ /* 0x000fe200078e0216 */
[----:B------:R-:W-:Y:S01]  /*02f0*/  LOP3.LUT R4, R11, 0xf, RZ, 0xc0, !PT ;  /* 0x0000000f0b047812 */ /* 0x000fe200078ec0ff */
[----:B--2---:R-:W-:Y:S01]  /*0300*/  DMUL R10, RZ, UR16 ;  /* 0x00000010ff0a7c28 */ /* 0x004fe20008000000 */
[----:B------:R-:W-:Y:S01]  /*0310*/  IADD3 R20, PT, PT, R5, -0x1, RZ ;  /* 0xffffffff05147810 */ /* 0x000fe20007ffe0ff */
[----:B------:R-:W-:-:S09]  /*0320*/  VIADD R22, R22, 0x40 ;  /* 0x0000004016167836 */ /* 0x000fd20000000000 */
.L_x_17:
[----:B0-----:R-:W0:Y:S01]  /*0330*/  LDC R23, c[0x0][0x3b0] ;  /* 0x0000ec00ff177b82 */ /* 0x001e220000000800 */
[----:B-1----:R-:W1:Y:S01]  /*0340*/  LDCU UR4, c[0x0][0x3ac] ;  /* 0x00007580ff0477ac */ /* 0x002e620008000800 */
[----:B------:R-:W-:Y:S01]  /*0350*/  MOV R24, R2 ;  /* 0x0000000200187202 */ /* 0x000fe20000000f00 */
[----:B------:R-:W-:-:S05]  /*0360*/  IMAD.IADD R2, R9, 0x1, R2 ;  /* 0x0000000109027824 */ /* 0x000fca00078e0202 */
[----:B-1----:R-:W-:Y:S02]  /*0370*/  ISETP.GE.AND P1, PT, R2, UR4, PT ;  /* 0x0000000402007c0c */ /* 0x002fe4000bf26270 */
[----:B0-----:R-:W-:-:S13]  /*0380*/  ISETP.GE.AND P0, PT, R23, 0x1, PT ;  /* 0x000000011700780c */ /* 0x001fda0003f06270 */
[----:B--234-:R-:W-:Y:S05]  /*0390*/  @!P0 BRA `(.L_x_0) ;  /* 0x0000000400b48947 */ /* 0x01cfea0003800000 */
[----:B------:R-:W-:Y:S01]  /*03a0*/  ISETP.GE.U32.AND P2, PT, R23, 0x10, PT ;  /* 0x000000101700780c */ /* 0x000fe20003f46070 */
[----:B------:R-:W-:Y:S02]  /*03b0*/  IMAD R25, R24, R23, RZ ;  /* 0x0000001718197224 */ /* 0x000fe400078e02ff */
[----:B------:R-:W-:-:S10]  /*03c0*/  IMAD.MOV.U32 R28, RZ, RZ, RZ ;  /* 0x000000ffff1c7224 */ /* 0x000fd400078e00ff */
[----:B------:R-:W-:Y:S05]  /*03d0*/  @!P2 BRA `(.L_x_1) ;  /* 0x0000000000b0a947 */ /* 0x000fea0003800000 */
[----:B------:R-:W-:Y:S01]  /*03e0*/  MOV R27, R22 ;  /* 0x00000016001b7202 */ /* 0x000fe20000000f00 */
[----:B------:R-:W-:Y:S02]  /*03f0*/  IMAD.MOV.U32 R26, RZ, RZ, R25 ;  /* 0x000000ffff1a7224 */ /* 0x000fe400078e0019 */
[----:B------:R-:W-:-:S07]  /*0400*/  IMAD.MOV.U32 R28, RZ, RZ, R21 ;  /* 0x000000ffff1c7224 */ /* 0x000fce00078e0015 */
.L_x_2:
[----:B------:R-:W-:Y:S01]  /*0410*/  MOV R18, UR7 ;  /* 0x0000000700127c02 */ /* 0x000fe20008000f00 */
[----:B------:R-:W-:-:S04]  /*0420*/  IMAD.U32 R19, RZ, RZ, UR8 ;  /* 0x00000008ff137e24 */ /* 0x000fc8000f8e00ff */
[----:B------:R-:W-:-:S05]  /*0430*/  IMAD.WIDE R18, R26, 0x8, R18 ;  /* 0x000000081a127825 */ /* 0x000fca00078e0212 */
[----:B------:R-:W2:Y:S04]  /*0440*/  LDG.E.64 R16, desc[UR14][R18.64+-0x40] ;  /* 0xffffc00e12107981 */ /* 0x000ea8000c1e1b00 */
[----:B------:R-:W3:Y:S04]  /*0450*/  LDG.E.64 R14, desc[UR14][R18.64+-0x38] ;  /* 0xffffc80e120e7981 */ /* 0x000ee8000c1e1b00 */
[----:B------:R-:W4:Y:S04]  /*0460*/  LDG.E.64 R12, desc[UR14][R18.64+-0x30] ;  /* 0xffffd00e120c7981 */ /* 0x000f28000c1e1b00 */
[----:B--2---:R0:W-:Y:S04]  /*0470*/  STS.64 [R27+-0x40], R16 ;  /* 0xffffc0101b007388 */ /* 0x0041e80000000a00 */
[----:B---3--:R1:W-:Y:S04]  /*0480*/  STS.64 [R27+-0x38], R14 ;  /* 0xffffc80e1b007388 */ /* 0x0083e80000000a00 */
[----:B----4-:R2:W-:Y:S04]  /*0490*/  STS.64 [R27+-0x30], R12 ;  /* 0xffffd00c1b007388 */ /* 0x0105e80000000a00 */
[----:B0-----:R-:W3:Y:S04]  /*04a0*/  LDG.E.64 R16, desc[UR14][R18.64+-0x28] ;  /* 0xffffd80e12107981 */ /* 0x001ee8000c1e1b00 */
[----:B-1----:R-:W4:Y:S04]  /*04b0*/  LDG.E.64 R14, desc[UR14][R18.64+-0x20] ;  /* 0xffffe00e120e7981 */ /* 0x002f28000c1e1b00 */
[----:B--2---:R-:W2:Y:S04]  /*04c0*/  LDG.E.64 R12, desc[UR14][R18.64+-0x18] ;  /* 0xffffe80e120c7981 */ /* 0x004ea8000c1e1b00 */
[----:B---3--:R0:W-:Y:S04]  /*04d0*/  STS.64 [R27+-0x28], R16 ;  /* 0xffffd8101b007388 */ /* 0x0081e80000000a00 */
[----:B----4-:R1:W-:Y:S04]  /*04e0*/  STS.64 [R27+-0x20], R14 ;  /* 0xffffe00e1b007388 */ /* 0x0103e80000000a00 */
[----:B--2---:R2:W-:Y:S04]  /*04f0*/  STS.64 [R27+-0x18], R12 ;  /* 0xffffe80c1b007388 */ /* 0x0045e80000000a00 */
[----:B0-----:R-:W3:Y:S04]  /*0500*/  LDG.E.64 R16, desc[UR14][R18.64+-0x10] ;  /* 0xfffff00e12107981 */ /* 0x001ee8000c1e1b00 */
[----:B-1----:R-:W4:Y:S04]  /*0510*/  LDG.E.64 R14, desc[UR14][R18.64+-0x8] ;  /* 0xfffff80e120e7981 */ /* 0x002f28000c1e1b00 */
[----:B--2---:R-:W2:Y:S04]  /*0520*/  LDG.E.64 R12, desc[UR14][R18.64] ;  /* 0x0000000e120c7981 */ /* 0x004ea8000c1e1b00 */
[----:B---3--:R0:W-:Y:S04]  /*0530*/  STS.64 [R27+-0x10], R16 ;  /* 0xfffff0101b007388 */ /* 0x0081e80000000a00 */
[----:B----4-:R1:W-:Y:S04]  /*0540*/  STS.64 [R27+-0x8], R14 ;  /* 0xfffff80e1b007388 */ /* 0x0103e80000000a00 */
[----:B--2---:R2:W-:Y:S04]  /*0550*/  STS.64 [R27], R12 ;  /* 0x0000000c1b007388 */ /* 0x0045e80000000a00 */
[----:B0-----:R-:W3:Y:S04]  /*0560*/  LDG.E.64 R16, desc[UR14][R18.64+0x8] ;  /* 0x0000080e12107981 */ /* 0x001ee8000c1e1b00 */
[----:B-1----:R-:W4:Y:S04]  /*0570*/  LDG.E.64 R14, desc[UR14][R18.64+0x10] ;  /* 0x0000100e120e7981 */ /* 0x002f28000c1e1b00 */
[----:B--2---:R-:W2:Y:S01]  /*0580*/  LDG.E.64 R12, desc[UR14][R18.64+0x18] ;  /* 0x0000180e120c7981 */ /* 0x004ea2000c1e1b00 */
[----:B------:R-:W-:-:S03]  /*0590*/  VIADD R28, R28, 0x10 ;  /* 0x000000101c1c7836 */ /* 0x000fc60000000000 */
[----:B---3--:R0:W-:Y:S04]  /*05a0*/  STS.64 [R27+0x8], R16 ;  /* 0x000008101b007388 */ /* 0x0081e80000000a00 */
[----:B----4-:R1:W-:Y:S04]  /*05b0*/  STS.64 [R27+0x10], R14 ;  /* 0x0000100e1b007388 */ /* 0x0103e80000000a00 */
[----:B--2---:R2:W-:Y:S04]  /*05c0*/  STS.64 [R27+0x18], R12 ;  /* 0x0000180c1b007388 */ /* 0x0045e80000000a00 */
[----:B0-----:R-:W3:Y:S04]  /*05d0*/  LDG.E.64 R16, desc[UR14][R18.64+0x30] ;  /* 0x0000300e12107981 */ /* 0x001ee8000c1e1b00 */
[----:B-1----:R-:W4:Y:S04]  /*05e0*/  LDG.E.64 R14, desc[UR14][R18.64+0x28] ;  /* 0x0000280e120e7981 */ /* 0x002f28000c1e1b00 */
[----:B--2---:R-:W2:Y:S04]  /*05f0*/  LDG.E.64 R12, desc[UR14][R18.64+0x20] ;  /* 0x0000200e120c7981 */ /* 0x004ea8000c1e1b00 */
[----:B------:R-:W5:Y:S01]  /*0600*/  LDG.E.64 R18, desc[UR14][R18.64+0x38] ;  /* 0x0000380e12127981 */ /* 0x000f62000c1e1b00 */
[----:B------:R-:W-:-:S02]  /*0610*/  ISETP.NE.AND P2, PT, R28, RZ, PT ;  /* 0x000000ff1c00720c */ /* 0x000fc40003f45270 */
[----:B------:R-:W-:Y:S01]  /*0620*/  IADD3 R26, PT, PT, R26, 0x10, RZ ;  /* 0x000000101a1a7810 */ /* 0x000fe20007ffe0ff */
[----:B---3--:R-:W-:Y:S04]  /*0630*/  STS.64 [R27+0x30], R16 ;  /* 0x000030101b007388 */ /* 0x008fe80000000a00 */
[----:B----4-:R-:W-:Y:S04]  /*0640*/  STS.64 [R27+0x28], R14 ;  /* 0x0000280e1b007388 */ /* 0x010fe80000000a00 */
[----:B--2---:R-:W-:Y:S04]  /*0650*/  STS.64 [R27+0x20], R12 ;  /* 0x0000200c1b007388 */ /* 0x004fe80000000a00 */
[----:B-----5:R0:W-:Y:S02]  /*0660*/  STS.64 [R27+0x38], R18 ;  /* 0x000038121b007388 */ /* 0x0201e40000000a00 */
[----:B0-----:R-:W-:Y:S01]  /*0670*/  VIADD R27, R27, 0x80 ;  /* 0x000000801b1b7836 */ /* 0x001fe20000000000 */
[----:B------:R-:W-:Y:S06]  /*0680*/  @P2 BRA `(.L_x_2) ;  /* 0xfffffffc00602947 */ /* 0x000fec000383ffff */
[----:B------:R-:W-:-:S07]  /*0690*/  IMAD.MOV.U32 R28, RZ, RZ, R7 ;  /* 0x000000ffff1c7224 */ /* 0x000fce00078e0007 */
.L_x_1:
[----:B------:R-:W-:-:S13]  /*06a0*/  ISETP.NE.AND P2, PT, R4, RZ, PT ;  /* 0x000000ff0400720c */ /* 0x000fda0003f45270 */
[----:B------:R-:W-:Y:S05]  /*06b0*/  @!P2 BRA `(.L_x_0) ;  /* 0x0000000000eca947 */ /* 0x000fea0003800000 */
[----:B------:R-:W-:Y:S02]  /*06c0*/  IADD3 R12, PT, PT, R4, -0x1, RZ ;  /* 0xffffffff040c7810 */ /* 0x000fe40007ffe0ff */
[----:B------:R-:W-:Y:S02]  /*06d0*/  ISETP.NE.AND P3, PT, R5, RZ, PT ;  /* 0x000000ff0500720c */ /* 0x000fe40003f65270 */
[----:B------:R-:W-:-:S13]  /*06e0*/  ISETP.GE.U32.AND P2, PT, R12, 0x7, PT ;  /* 0x000000070c00780c */ /* 0x000fda0003f46070 */
[----:B------:R-:W-:Y:S05]  /*06f0*/  @!P2 BRA `(.L_x_3) ;  /* 0x000000000058a947 */ /* 0x000fea0003800000 */
[----:B------:R-:W0:Y:S01]  /*0700*/  LDC.64 R26, c[0x0][0x390] ;  /* 0x0000e400ff1a7b82 */ /* 0x000e220000000a00 */
[----:B------:R-:W-:-:S04]  /*0710*/  IMAD.IADD R13, R25, 0x1, R28 ;  /* 0x00000001190d7824 */ /* 0x000fc800078e021c */
[----:B0-----:R-:W-:-:S05]  /*0720*/  IMAD.WIDE R26, R13, 0x8, R26 ;  /* 0x000000080d1a7825 */ /* 0x001fca00078e021a */
[----:B------:R-:W2:Y:S04]  /*0730*/  LDG.E.64 R18, desc[UR14][R26.64] ;  /* 0x0000000e1a127981 */ /* 0x000ea8000c1e1b00 */
[----:B------:R-:W3:Y:S04]  /*0740*/  LDG.E.64 R16, desc[UR14][R26.64+0x8] ;  /* 0x0000080e1a107981 */ /* 0x000ee8000c1e1b00 */
[----:B------:R-:W4:Y:S04]  /*0750*/  LDG.E.64 R14, desc[UR14][R26.64+0x10] ;  /* 0x0000100e1a0e7981 */ /* 0x000f28000c1e1b00 */
[----:B------:R-:W5:Y:S01]  /*0760*/  LDG.E.64 R12, desc[UR14][R26.64+0x18] ;  /* 0x0000180e1a0c7981 */ /* 0x000f62000c1e1b00 */
[----:B------:R-:W-:-:S05]  /*0770*/  IMAD R29, R0, R23, R28 ;  /* 0x00000017001d7224 */ /* 0x000fca00078e021c */
[----:B------:R-:W-:-:S05]  /*0780*/  LEA R29, R29, R3, 0x3 ;  /* 0x000000031d1d7211 */ /* 0x000fca00078e18ff */
[----:B--2---:R-:W-:Y:S04]  /*0790*/  STS.64 [R29], R18 ;  /* 0x000000121d007388 */ /* 0x004fe80000000a00 */
[----:B---3--:R0:W-:Y:S04]  /*07a0*/  STS.64 [R29+0x8], R16 ;  /* 0x000008101d007388 */ /* 0x0081e80000000a00 */
[----:B----4-:R1:W-:Y:S04]  /*07b0*/  STS.64 [R29+0x10], R14 ;  /* 0x0000100e1d007388 */ /* 0x0103e80000000a00 */
[----:B-----5:R2:W-:Y:S04]  /*07c0*/  STS.64 [R29+0x18], R12 ;  /* 0x0000180c1d007388 */ /* 0x0205e80000000a00 */
[----:B0-----:R-:W3:Y:S04]  /*07d0*/  LDG.E.64 R16, desc[UR14][R26.64+0x20] ;  /* 0x0000200e1a107981 */ /* 0x001ee8000c1e1b00 */
[----:B-1----:R-:W4:Y:S04]  /*07e0*/  LDG.E.64 R14, desc[UR14][R26.64+0x28] ;  /* 0x0000280e1a0e7981 */ /* 0x002f28000c1e1b00 */
[----:B--2---:R-:W2:Y:S04]  /*07f0*/  LDG.E.64 R12, desc[UR14][R26.64+0x30] ;  /* 0x0000300e1a0c7981 */ /* 0x004ea8000c1e1b00 */
[----:B------:R-:W5:Y:S01]  /*0800*/  LDG.E.64 R18, desc[UR14][R26.64+0x38] ;  /* 0x0000380e1a127981 */ /* 0x000f62000c1e1b00 */
[----:B------:R-:W-:-:S03]  /*0810*/  VIADD R28, R28, 0x8 ;  /* 0x000000081c1c7836 */ /* 0x000fc60000000000 */
[----:B---3--:R0:W-:Y:S04]  /*0820*/  STS.64 [R29+0x20], R16 ;  /* 0x000020101d007388 */ /* 0x0081e80000000a00 */
[----:B----4-:R0:W-:Y:S04]  /*0830*/  STS.64 [R29+0x28], R14 ;  /* 0x0000280e1d007388 */ /* 0x0101e80000000a00 */
[----:B--2---:R0:W-:Y:S04]  /*0840*/  STS.64 [R29+0x30], R12 ;  /* 0x0000300c1d007388 */ /* 0x0041e80000000a00 */
[----:B-----5:R0:W-:Y:S02]  /*0850*/  STS.64 [R29+0x38], R18 ;  /* 0x000038121d007388 */ /* 0x0201e40000000a00 */
.L_x_3:
[----:B------:R-:W-:Y:S05]  /*0860*/  @!P3 BRA `(.L_x_0) ;  /* 0x000000000080b947 */ /* 0x000fea0003800000 */
[----:B------:R-:W-:Y:S02]  /*0870*/  ISETP.GE.U32.AND P2, PT, R20, 0x3, PT ;  /* 0x000000031400780c */ /* 0x000fe40003f46070 */
[----:B------:R-:W-:-:S11]  /*0880*/  ISETP.NE.AND P3, PT, R6, RZ, PT ;  /* 0x000000ff0600720c */ /* 0x000fd60003f65270 */
[----:B------:R-:W-:Y:S05]  /*0890*/  @!P2 BRA `(.L_x_4) ;  /* 0x000000000038a947 */ /* 0x000fea0003800000 */
[----:B------:R-:W1:Y:S01]  /*08a0*/  LDC.64 R26, c[0x0][0x390] ;  /* 0x0000e400ff1a7b82 */ /* 0x000e620000000a00 */
[----:B0-----:R-:W-:-:S05]  /*08b0*/  IADD3 R13, PT, PT, R25, R28, RZ ;  /* 0x0000001c190d7210 */ /* 0x001fca0007ffe0ff */
[----:B-1----:R-:W-:-:S05]  /*08c0*/  IMAD.WIDE R26, R13, 0x8, R26 ;  /* 0x000000080d1a7825 */ /* 0x002fca00078e021a */
[----:B------:R-:W2:Y:S04]  /*08d0*/  LDG.E.64 R18, desc[UR14][R26.64] ;  /* 0x0000000e1a127981 */ /* 0x000ea8000c1e1b00 */
[----:B------:R-:W3:Y:S04]  /*08e0*/  LDG.E.64 R16, desc[UR14][R26.64+0x8] ;  /* 0x0000080e1a107981 */ /* 0x000ee8000c1e1b00 */
[----:B------:R-:W4:Y:S04]  /*08f0*/  LDG.E.64 R14, desc[UR14][R26.64+0x10] ;  /* 0x0000100e1a0e7981 */ /* 0x000f28000c1e1b00 */
[----:B------:R-:W5:Y:S01]  /*0900*/  LDG.E.64 R12, desc[UR14][R26.64+0x18] ;  /* 0x0000180e1a0c7981 */ /* 0x000f62000c1e1b00 */
[----:B------:R-:W-:Y:S01]  /*0910*/  IMAD R29, R0, R23, R28 ;  /* 0x00000017001d7224 */ /* 0x000fe200078e021c */
[----:B------:R-:W-:-:S03]  /*0920*/  IADD3 R28, PT, PT, R28, 0x4, RZ ;  /* 0x000000041c1c7810 */ /* 0x000fc60007ffe0ff */
[----:B------:R-:W-:-:S05]  /*0930*/  IMAD R29, R29, 0x8, R3 ;  /* 0x000000081d1d7824 */ /* 0x000fca00078e0203 */
[----:B--2---:R1:W-:Y:S04]  /*0940*/  STS.64 [R29], R18 ;  /* 0x000000121d007388 */ /* 0x0043e80000000a00 */
[----:B---3--:R1:W-:Y:S04]  /*0950*/  STS.64 [R29+0x8], R16 ;  /* 0x000008101d007388 */ /* 0x0083e80000000a00 */
[----:B----4-:R1:W-:Y:S04]  /*0960*/  STS.64 [R29+0x10], R14 ;  /* 0x0000100e1d007388 */ /* 0x0103e80000000a00 */
[----:B-----5:R1:W-:Y:S02]  /*0970*/  STS.64 [R29+0x18], R12 ;  /* 0x0000180c1d007388 */ /* 0x0203e40000000a00 */
.L_x_4:
[----:B------:R-:W-:Y:S05]  /*0980*/  @!P3 BRA `(.L_x_0) ;  /* 0x000000000038b947 */ /* 0x000fea0003800000 */
[----:B01----:R-:W0:Y:S01]  /*0990*/  LDC.64 R12, c[0x0][0x390] ;  /* 0x0000e400ff0c7b82 */ /* 0x003e220000000a00 */
[----:B------:R-:W-:-:S04]  /*09a0*/  IMAD.IADD R25, R25, 0x1, R28 ;  /* 0x0000000119197824 */ /* 0x000fc800078e021c */
[----:B0-----:R-:W-:-:S05]  /*09b0*/  IMAD.WIDE R12, R25, 0x8, R12 ;  /* 0x00000008190c7825 */ /* 0x001fca00078e020c */
[----:B------:R-:W2:Y:S01]  /*09c0*/  LDG.E.64 R14, desc[UR14][R12.64] ;  /* 0x0000000e0c0e7981 */ /* 0x000ea2000c1e1b00 */
[----:B------:R-:W-:Y:S01]  /*09d0*/  IMAD R16, R0, R23, R28 ;  /* 0x0000001700107224 */ /* 0x000fe200078e021c */
[----:B------:R-:W-:-:S04]  /*09e0*/  ISETP.NE.AND P2, PT, R6, 0x1, PT ;  /* 0x000000010600780c */ /* 0x000fc80003f45270 */
[----:B------:R-:W-:-:S05]  /*09f0*/  LEA R19, R16, R3, 0x3 ;  /* 0x0000000310137211 */ /* 0x000fca00078e18ff */
[----:B--2---:R2:W-:Y:S04]  /*0a00*/  STS.64 [R19], R14 ;  /* 0x0000000e13007388 */ /* 0x0045e80000000a00 */
[----:B------:R-:W-:Y:S05]  /*0a10*/  @!P2 BRA `(.L_x_0) ;  /* 0x000000000014a947 */ /* 0x000fea0003800000 */
[----:B------:R-:W-:Y:S01]  /*0a20*/  ISETP.NE.AND P2, PT, R6, 0x2, PT ;  /* 0x000000020600780c */ /* 0x000fe20003f45270 */
[----:B--2---:R-:W2:-:S12]  /*0a30*/  LDG.E.64 R14, desc[UR14][R12.64+0x8] ;  /* 0x0000080e0c0e7981 */ /* 0x004e98000c1e1b00 */
[----:B------:R-:W3:Y:S04]  /*0a40*/  @P2 LDG.E.64 R16, desc[UR14][R12.64+0x10] ;  /* 0x0000100e0c102981 */ /* 0x000ee8000c1e1b00 */
[----:B--2---:R4:W-:Y:S04]  /*0a50*/  STS.64 [R19+0x8], R14 ;  /* 0x0000080e13007388 */ /* 0x0049e80000000a00 */
[----:B---3--:R4:W-:Y:S02]  /*0a60*/  @P2 STS.64 [R19+0x10], R16 ;  /* 0x0000101013002388 */ /* 0x0089e40000000a00 */
.L_x_0:
[----:B------:R-:W3:Y:S01]  /*0a70*/  LDC R23, c[0x0][0x3a8] ;  /* 0x0000ea00ff177b82 */ /* 0x000ee20000000800 */
[----:B------:R-:W-:Y:S07]  /*0a80*/  WARPSYNC.ALL ;  /* 0x0000000000007948 */ /* 0x000fee0003800000 */
[----:B------:R-:W-:Y:S01]  /*0a90*/  BAR.SYNC.DEFER_BLOCKING 0x0 ;  /* 0x0000000000007b1d */ /* 0x000fe20000010000 */
[----:B---3--:R-:W-:-:S13]  /*0aa0*/  ISETP.GE.AND P2, PT, R23, 0x1, PT ;  /* 0x000000011700780c */ /* 0x008fda0003f46270 */
[----:B------:R-:W-:Y:S05]  /*0ab0*/  @!P2 BRA `(.L_x_5) ;  /* 0x000000100000a947 */ /* 0x000fea0003800000 */
[----:B------:R-:W-:Y:S05]  /*0ac0*/  @!P0 BRA `(.L_x_6) ;  /* 0x0000000400ec8947 */ /* 0x000fea0003800000 */
[----:B------:R-:W-:-:S05]  /*0ad0*/  UMOV UR4, URZ ;  /* 0x000000ff00047c82 */ /* 0x000fca0008000000 */
.L_x_12:
[----:B---3--:R-:W3:Y:S01]  /*0ae0*/  LDCU UR11, c[0x0][0x3b0] ;  /* 0x00007600ff0b77ac */ /* 0x008ee20008000800 */
[----:B------:R-:W-:Y:S01]  /*0af0*/  IMAD.MOV.U32 R23, RZ, RZ, RZ ;  /* 0x000000ffff177224 */ /* 0x000fe200078e00ff */
[----:B01--4-:R-:W-:Y:S01]  /*0b00*/  CS2R R16, SRZ ;  /* 0x0000000000107805 */ /* 0x013fe2000001ff00 */
[----:B---3--:R-:W-:-:S09]  /*0b10*/  UISETP.GE.U32.AND UP2, UPT, UR11, 0x8, UPT ;  /* 0x000000080b00788c */ /* 0x008fd2000bf46070 */
[----:B------:R-:W-:Y:S05]  /*0b20*/  BRA.U !UP2, `(.L_x_7) ;  /* 0x000000010ab07547 */ /* 0x000fea000b800000 */
[----:B------:R-:W0:Y:S01]  /*0b30*/  S2R R13, SR_CgaCtaId ;  /* 0x00000000000d7919 */ /* 0x000e220000008800 */
[----:B------:R-:W-:Y:S01]  /*0b40*/  MOV R18, 0x400 ;  /* 0x0000040000127802 */ /* 0x000fe20000000f00 */
[----:B------:R-:W-:Y:S01]  /*0b50*/  HFMA2 R23, -RZ, RZ, 0, 0 ;  /* 0x00000000ff177431 */ /* 0x000fe200000001ff */
[----:B------:R-:W-:Y:S02]  /*0b60*/  CS2R R16, SRZ ;  /* 0x0000000000107805 */ /* 0x000fe4000001ff00 */
[----:B0-----:R-:W-:-:S07]  /*0b70*/  LEA R18, R13, R18, 0x18 ;  /* 0x000000120d127211 */ /* 0x001fce00078ec0ff */
.L_x_8:
[----:B--2---:R-:W0:Y:S01]  /*0b80*/  LDC R14, c[0x0][0x3a8] ;  /* 0x0000ea00ff0e7b82 */ /* 0x004e220000000800 */
[----:B------:R-:W-:-:S04]  /*0b90*/  IMAD R12, R0, UR11, R23 ;  /* 0x0000000b000c7c24 */ /* 0x000fc8000f8e0217 */
[----:B------:R-:W-:Y:S02]  /*0ba0*/  IMAD R19, R12, 0x8, R3 ;  /* 0x000000080c137824 */ /* 0x000fe400078e0203 */
[----:B0-----:R-:W-:-:S03]  /*0bb0*/  IMAD R13, R23, R14, UR4 ;  /* 0x00000004170d7e24 */ /* 0x001fc6000f8e020e */
[----:B------:R-:W-:Y:S01]  /*0bc0*/  LDS.64 R14, [R19] ;  /* 0x00000000130e7984 */ /* 0x000fe20000000a00 */
[----:B------:R-:W-:Y:S01]  /*0bd0*/  VIADD R23, R23, 0x8 ;  /* 0x0000000817177836 */ /* 0x000fe20000000000 */
[----:B------:R-:W-:-:S04]  /*0be0*/  LEA R26, R13, R18, 0x3 ;  /* 0x000000120d1a7211 */ /* 0x000fc800078e18ff */
[----:B------:R-:W-:Y:S01]  /*0bf0*/  ISETP.NE.AND P0, PT, R23, R8, PT ;  /* 0x000000081700720c */ /* 0x000fe20003f05270 */
[----:B------:R-:W0:Y:S01]  /*0c00*/  LDS.64 R12, [R26] ;  /* 0x000000001a0c7984 */ /* 0x000e220000000a00 */
[----:B------:R-:W-:-:S05]  /*0c10*/  VIADD R25, R26, UR12 ;  /* 0x0000000c1a197c36 */ /* 0x000fca0008000000 */
[----:B------:R-:W-:-:S05]  /*0c20*/  IADD3 R28, PT, PT, R25, UR12, RZ ;  /* 0x0000000c191c7c10 */ /* 0x000fca000fffe0ff */
[----:B------:R-:W-:Y:S01]  /*0c30*/  VIADD R27, R28, UR12 ;  /* 0x0000000c1c1b7c36 */ /* 0x000fe20008000000 */
[----:B0-----:R-:W-:Y:S01]  /*0c40*/  DFMA R14, R12, R14, R16 ;  /* 0x0000000e0c0e722b */ /* 0x001fe20000000010 */
[----:B------:R-:W-:Y:S04]  /*0c50*/  LDS.64 R16, [R19+0x8] ;  /* 0x0000080013107984 */ /* 0x000fe80000000a00 */
[----:B------:R0:W1:Y:S02]  /*0c60*/  LDS.64 R12, [R26+UR12] ;  /* 0x0000000c1a0c7984 */ /* 0x0000640008000a00 */
[----:B0-----:R-:W-:Y:S01]  /*0c70*/  IADD3 R26, PT, PT, R27, UR12, RZ ;  /* 0x0000000c1b1a7c10 */ /* 0x001fe2000fffe0ff */
[----:B-1----:R-:W-:Y:S02]  /*0c80*/  DFMA R16, R12, R16, R14 ;  /* 0x000000100c10722b */ /* 0x002fe4000000000e */
[----:B------:R-:W-:Y:S04]  /*0c90*/  LDS.64 R14, [R19+0x10] ;  /* 0x00001000130e7984 */ /* 0x000fe80000000a00 */
[----:B------:R0:W1:Y:S02]  /*0ca0*/  LDS.64 R12, [R25+UR12] ;  /* 0x0000000c190c7984 */ /* 0x0000640008000a00 */
[----:B0-----:R-:W-:Y:S01]  /*0cb0*/  VIADD R25, R26, UR12 ;  /* 0x0000000c1a197c36 */ /* 0x001fe20008000000 */
[----:B-1----:R-:W-:Y:S01]  /*0cc0*/  DFMA R14, R12, R14, R16 ;  /* 0x0000000e0c0e722b */ /* 0x002fe20000000010 */
[----:B------:R-:W-:Y:S04]  /*0cd0*/  LDS.64 R16, [R19+0x18] ;  /* 0x0000180013107984 */ /* 0x000fe80000000a00 */
[----:B------:R0:W1:Y:S02]  /*0ce0*/  LDS.64 R12, [R28+UR12] ;  /* 0x0000000c1c0c7984 */ /* 0x0000640008000a00 */
[----:B0-----:R-:W-:Y:S01]  /*0cf0*/  IADD3 R28, PT, PT, R25, UR12, RZ ;  /* 0x0000000c191c7c10 */ /* 0x001fe2000fffe0ff */
[----:B-1----:R-:W-:-:S02]  /*0d00*/  DFMA R16, R12, R16, R14 ;  /* 0x000000100c10722b */ /* 0x002fc4000000000e */
[----:B------:R-:W-:Y:S04]  /*0d10*/  LDS.64 R14, [R19+0x20] ;  /* 0x00002000130e7984 */ /* 0x000fe80000000a00 */
[----:B------:R-:W0:Y:S02]  /*0d20*/  LDS.64 R12, [R27+UR12] ;  /* 0x0000000c1b0c7984 */ /* 0x000e240008000a00 */
[----:B0-----:R-:W-:Y:S02]  /*0d30*/  DFMA R14, R12, R14, R16 ;  /* 0x0000000e0c0e722b */ /* 0x001fe40000000010 */
[----:B------:R-:W-:Y:S04]  /*0d40*/  LDS.64 R16, [R19+0x28] ;  /* 0x0000280013107984 */ /* 0x000fe80000000a00 */
[----:B------:R-:W0:Y:S02]  /*0d50*/  LDS.64 R12, [R26+UR12] ;  /* 0x0000000c1a0c7984 */ /* 0x000e240008000a00 */
[----:B0-----:R-:W-:-:S02]  /*0d60*/  DFMA R16, R12, R16, R14 ;  /* 0x000000100c10722b */ /* 0x001fc4000000000e */
[----:B------:R-:W-:Y:S04]  /*0d70*/  LDS.64 R12, [R19+0x30] ;  /* 0x00003000130c7984 */ /* 0x000fe80000000a00 */
[----:B------:R-:W0:Y:S02]  /*0d80*/  LDS.64 R14, [R25+UR12] ;  /* 0x0000000c190e7984 */ /* 0x000e240008000a00 */
[----:B0-----:R-:W-:Y:S02]  /*0d90*/  DFMA R16, R14, R12, R16 ;  /* 0x0000000c0e10722b */ /* 0x001fe40000000010 */
[----:B------:R-:W-:Y:S04]  /*0da0*/  LDS.64 R12, [R19+0x38] ;  /* 0x00003800130c7984 */ /* 0x000fe80000000a00 */
[----:B------:R-:W0:Y:S02]  /*0db0*/  LDS.64 R14, [R28+UR12] ;  /* 0x0000000c1c0e7984 */ /* 0x000e240008000a00 */
[----:B0-----:R-:W-:Y:S01]  /*0dc0*/  DFMA R16, R14, R12, R16 ;  /* 0x0000000c0e10722b */ /* 0x001fe20000000010 */
[----:B------:R-:W-:Y:S10]  /*0dd0*/  @P0 BRA `(.L_x_8) ;  /* 0xfffffffc00680947 */ /* 0x000ff4000383ffff */
[----:B------:R-:W-:-:S07]  /*0de0*/  MOV R23, R8 ;  /* 0x0000000800177202 */ /* 0x000fce0000000f00 */
.L_x_7:
[----:B------:R-:W-:-:S13]  /*0df0*/  ISETP.NE.AND P0, PT, R5, RZ, PT ;  /* 0x000000ff0500720c */ /* 0x000fda0003f05270 */
[----:B------:R-:W-:Y:S05]  /*0e00*/  @!P0 BRA `(.L_x_9) ;  /* 0x0000000000e48947 */ /* 0x000fea0003800000 */
[----:B------:R-:W-:Y:S02]  /*0e10*/  ISETP.GE.U32.AND P0, PT, R20, 0x3, PT ;  /* 0x000000031400780c */ /* 0x000fe40003f06070 */
[----:B------:R-:W-:-:S11]  /*0e20*/  ISETP.NE.AND P2, PT, R6, RZ, PT ;  /* 0x000000ff0600720c */ /* 0x000fd60003f45270 */
[----:B------:R-:W-:Y:S05]  /*0e30*/  @!P0 BRA `(.L_x_10) ;  /* 0x00000000005c8947 */ /* 0x000fea0003800000 */
[----:B------:R-:W0:Y:S01]  /*0e40*/  S2R R18, SR_CgaCtaId ;  /* 0x0000000000127919 */ /* 0x000e220000008800 */
[----:B--2---:R-:W1:Y:S01]  /*0e50*/  LDC R14, c[0x0][0x3a8] ;  /* 0x0000ea00ff0e7b82 */ /* 0x004e620000000800 */
[----:B------:R-:W-:Y:S01]  /*0e60*/  MOV R13, 0x400 ;  /* 0x00000400000d7802 */ /* 0x000fe20000000f00 */
[----:B------:R-:W-:-:S04]  /*0e70*/  IMAD R12, R0, UR11, R23 ;  /* 0x0000000b000c7c24 */ /* 0x000fc8000f8e0217 */
[----:B------:R-:W-:-:S05]  /*0e80*/  IMAD R25, R12, 0x8, R3 ;  /* 0x000000080c197824 */ /* 0x000fca00078e0203 */
[----:B------:R-:W-:Y:S01]  /*0e90*/  LDS.64 R26, [R25+0x8] ;  /* 0x00000800191a7984 */ /* 0x000fe20000000a00 */
[C---:B-1----:R-:W-:Y:S02]  /*0ea0*/  IMAD R29, R23.reuse, R14, UR4 ;  /* 0x00000004171d7e24 */ /* 0x042fe4000f8e020e */
[----:B------:R-:W-:Y:S01]  /*0eb0*/  VIADD R23, R23, 0x4 ;  /* 0x0000000417177836 */ /* 0x000fe20000000000 */
[----:B0-----:R-:W-:Y:S02]  /*0ec0*/  LEA R18, R18, R13, 0x18 ;  /* 0x0000000d12127211 */ /* 0x001fe400078ec0ff */
[----:B------:R-:W-:Y:S02]  /*0ed0*/  LDS.64 R12, [R25] ;  /* 0x00000000190c7984 */ /* 0x000fe40000000a00 */
[----:B------:R-:W-:-:S05]  /*0ee0*/  LEA R29, R29, R18, 0x3 ;  /* 0x000000121d1d7211 */ /* 0x000fca00078e18ff */
[----:B------:R-:W0:Y:S01]  /*0ef0*/  LDS.64 R14, [R29] ;  /* 0x000000001d0e7984 */ /* 0x000e220000000a00 */
[----:B------:R-:W-:-:S05]  /*0f00*/  VIADD R28, R29, UR12 ;  /* 0x0000000c1d1c7c36 */ /* 0x000fca0008000000 */
[----:B------:R-:W-:Y:S01]  /*0f10*/  LDS.64 R18, [R28+UR12] ;  /* 0x0000000c1c127984 */ /* 0x000fe20008000a00 */
[----:B0-----:R-:W-:-:S03]  /*0f20*/  DFMA R16, R14, R12, R16 ;  /* 0x0000000c0e10722b */ /* 0x001fc60000000010 */
[----:B------:R-:W0:Y:S04]  /*0f30*/  LDS.64 R12, [R29+UR12] ;  /* 0x0000000c1d0c7984 */ /* 0x000e280008000a00 */
[----:B------:R-:W1:Y:S01]  /*0f40*/  LDS.64 R14, [R25+0x10] ;  /* 0x00001000190e7984 */ /* 0x000e620000000a00 */
[----:B0-----:R-:W-:Y:S01]  /*0f50*/  DFMA R26, R12, R26, R16 ;  /* 0x0000001a0c1a722b */ /* 0x001fe20000000010 */
[----:B------:R-:W-:Y:S02]  /*0f60*/  IADD3 R12, PT, PT, R28, UR12, RZ ;  /* 0x0000000c1c0c7c10 */ /* 0x000fe4000fffe0ff */
[----:B------:R-:W-:Y:S04]  /*0f70*/  LDS.64 R16, [R25+0x18] ;  /* 0x0000180019107984 */ /* 0x000fe80000000a00 */
[----:B------:R-:W0:Y:S01]  /*0f80*/  LDS.64 R12, [R12+UR12] ;  /* 0x0000000c0c0c7984 */ /* 0x000e220008000a00 */
[----:B-1----:R-:W-:-:S08]  /*0f90*/  DFMA R14, R18, R14, R26 ;  /* 0x0000000e120e722b */ /* 0x002fd0000000001a */
[----:B0-----:R-:W-:-:S11]  /*0fa0*/  DFMA R16, R12, R16, R14 ;  /* 0x000000100c10722b */ /* 0x001fd6000000000e */
.L_x_10:
[----:B------:R-:W-:Y:S05]  /*0fb0*/  @!P2 BRA `(.L_x_9) ;  /* 0x000000000078a947 */ /* 0x000fea0003800000 */
[----:B------:R-:W-:Y:S01]  /*0fc0*/  ISETP.NE.AND P0, PT, R6, 0x1, PT ;  /* 0x000000010600780c */ /* 0x000fe20003f05270 */
[----:B------:R-:W-:-:S12]  /*0fd0*/  ULOP3.LUT UP2, URZ, UR11, 0x1, URZ, 0xc0, !UPT ;  /* 0x000000010bff7892 */ /* 0x000fd8000f84c0ff */
[----:B------:R-:W-:Y:S05]  /*0fe0*/  @!P0 BRA `(.L_x_11) ;  /* 0x00000000003c8947 */ /* 0x000fea0003800000 */
[----:B--2---:R-:W0:Y:S01]  /*0ff0*/  S2R R14, SR_CgaCtaId ;  /* 0x00000000000e7919 */ /* 0x004e220000008800 */
[----:B------:R-:W1:Y:S01]  /*1000*/  LDC R12, c[0x0][0x3a8] ;  /* 0x0000ea00ff0c7b82 */ /* 0x000e620000000800 */
[----:B------:R-:W-:Y:S01]  /*1010*/  MOV R13, 0x400 ;  /* 0x00000400000d7802 */ /* 0x000fe20000000f00 */
[----:B------:R-:W-:-:S05]  /*1020*/  IMAD R18, R0, UR11, R23 ;  /* 0x0000000b00127c24 */ /* 0x000fca000f8e0217 */
[----:B------:R-:W-:-:S05]  /*1030*/  LEA R28, R18, R3, 0x3 ;  /* 0x00000003121c7211 */ /* 0x000fca00078e18ff */
[----:B------:R-:W-:Y:S01]  /*1040*/  LDS.64 R18, [R28] ;  /* 0x000000001c127984 */ /* 0x000fe20000000a00 */
[C---:B-1----:R-:W-:Y:S01]  /*1050*/  IMAD R12, R23.reuse, R12, UR4 ;  /* 0x00000004170c7e24 */ /* 0x042fe2000f8e020c */
[----:B------:R-:W-:Y:S02]  /*1060*/  IADD3 R23, PT, PT, R23, 0x2, RZ ;  /* 0x0000000217177810 */ /* 0x000fe40007ffe0ff */
[----:B0-----:R-:W-:-:S05]  /*1070*/  LEA R13, R14, R13, 0x18 ;  /* 0x0000000d0e0d7211 */ /* 0x001fca00078ec0ff */
[----:B------:R-:W-:Y:S02]  /*1080*/  IMAD R25, R12, 0x8, R13 ;  /* 0x000000080c197824 */ /* 0x000fe400078e020d */
[----:B------:R-:W-:Y:S04]  /*1090*/  LDS.64 R12, [R28+0x8] ;  /* 0x000008001c0c7984 */ /* 0x000fe80000000a00 */
[----:B------:R-:W0:Y:S04]  /*10a0*/  LDS.64 R26, [R25] ;  /* 0x00000000191a7984 */ /* 0x000e280000000a00 */
[----:B------:R-:W1:Y:S01]  /*10b0*/  LDS.64 R14, [R25+UR12] ;  /* 0x0000000c190e7984 */ /* 0x000e620008000a00 */
[----:B0-----:R-:W-:-:S08]  /*10c0*/  DFMA R16, R26, R18, R16 ;  /* 0x000000121a10722b */ /* 0x001fd00000000010 */
[----:B-1----:R-:W-:-:S11]  /*10d0*/  DFMA R16, R14, R12, R16 ;  /* 0x0000000c0e10722b */ /* 0x002fd60000000010 */
.L_x_11:
[----:B------:R-:W-:Y:S05]  /*10e0*/  BRA.U !UP2, `(.L_x_9) ;  /* 0x000000010a2c7547 */ /* 0x000fea000b800000 */
[----:B------:R-:W0:Y:S01]  /*10f0*/  S2R R18, SR_CgaCtaId ;  /* 0x0000000000127919 */ /* 0x000e220000008800 */
[----:B------:R-:W1:Y:S01]  /*1100*/  LDC R12, c[0x0][0x3a8] ;  /* 0x0000ea00ff0c7b82 */ /* 0x000e620000000800 */
[----:B------:R-:W-:Y:S01]  /*1110*/  MOV R13, 0x400 ;  /* 0x00000400000d7802 */ /* 0x000fe20000000f00 */
[----:B--2---:R-:W-:Y:S02]  /*1120*/  IMAD R14, R0, UR11, R23 ;  /* 0x0000000b000e7c24 */ /* 0x004fe4000f8e0217 */
[----:B-1----:R-:W-:Y:S01]  /*1130*/  IMAD R12, R23, R12, UR4 ;  /* 0x00000004170c7e24 */ /* 0x002fe2000f8e020c */
[----:B0-----:R-:W-:Y:S01]  /*1140*/  LEA R15, R18, R13, 0x18 ;  /* 0x0000000d120f7211 */ /* 0x001fe200078ec0ff */
[----:B------:R-:W-:-:S03]  /*1150*/  IMAD R13, R14, 0x8, R3 ;  /* 0x000000080e0d7824 */ /* 0x000fc600078e0203 */
[----:B------:R-:W-:-:S03]  /*1160*/  LEA R14, R12, R15, 0x3 ;  /* 0x0000000f0c0e7211 */ /* 0x000fc600078e18ff */
[----:B------:R-:W-:Y:S04]  /*1170*/  LDS.64 R12, [R13] ;  /* 0x000000000d0c7984 */ /* 0x000fe80000000a00 */
[----:B------:R-:W0:Y:S02]  /*1180*/  LDS.64 R14, [R14] ;  /* 0x000000000e0e7984 */ /* 0x000e240000000a00 */
[----:B0-----:R-:W-:-:S11]  /*1190*/  DFMA R16, R14, R12, R16 ;  /* 0x0000000c0e10722b */ /* 0x001fd60000000010 */
.L_x_9:
[----:B--2---:R-:W0:Y:S01]  /*11a0*/  LDC R19, c[0x0][0x3a8] ;  /* 0x0000ea00ff137b82 */ /* 0x004e220000000800 */
[----:B------:R-:W1:Y:S01]  /*11b0*/  LDCU.64 UR16, c[0x0][0x3a0] ;  /* 0x00007400ff1077ac */ /* 0x000e620008000a00 */
[----:B------:R-:W2:Y:S06]  /*11c0*/  LDCU.64 UR18, c[0x0][0x398] ;  /* 0x00007300ff1277ac */ /* 0x000eac0008000a00 */
[----:B------:R-:W3:Y:S01]  /*11d0*/  LDC.64 R14, c[0x0][0x380] ;  /* 0x0000e000ff0e7b82 */ /* 0x000ee20000000a00 */
[----:B0-----:R-:W-:-:S04]  /*11e0*/  IMAD R13, R24, R19, UR4 ;  /* 0x00000004180d7e24 */ /* 0x001fc8000f8e0213 */
[----:B---3--:R-:W-:-:S05]  /*11f0*/  IMAD.WIDE R14, R13, 0x8, R14 ;  /* 0x000000080d0e7825 */ /* 0x008fca00078e020e */
[----:B------:R-:W1:Y:S01]  /*1200*/  LDG.E.64 R12, desc[UR14][R14.64] ;  /* 0x0000000e0e0c7981 */ /* 0x000e62000c1e1b00 */
[----:B------:R-:W-:-:S06]  /*1210*/  UIADD3 UR4, UPT, UPT, UR4, 0x1, URZ ;  /* 0x0000000104047890 */ /* 0x000fcc000fffe0ff */
[----:B------:R-:W-:Y:S01]  /*1220*/  ISETP.NE.AND P0, PT, R19, UR4, PT ;  /* 0x0000000413007c0c */ /* 0x000fe2000bf05270 */
[----:B-1----:R-:W-:-:S08]  /*1230*/  DMUL R12, R12, UR16 ;  /* 0x000000100c0c7c28 */ /* 0x002fd00008000000 */
[----:B--2---:R-:W-:-:S07]  /*1240*/  DFMA R12, R16, UR18, R12 ;  /* 0x00000012100c7c2b */ /* 0x004fce000800000c */
[----:B------:R3:W-:Y:S01]  /*1250*/  STG.E.64 desc[UR14][R14.64], R12 ;  /* 0x0000000c0e007986 */ /* 0x0007e2000c101b0e */
[----:B------:R-:W-:Y:S05]  /*1260*/  @!P0 BRA `(.L_x_5) ;  /* 0x0000000800148947 */ /* 0x000fea0003800000 */
[----:B------:R-:W-:Y:S05]  /*1270*/  BRA `(.L_x_12) ;  /* 0xfffffff800187947 */ /* 0x000fea000383ffff */
.L_x_6:
[----:B------:R-:W-:Y:S01]  /*1280*/  UMOV UR4, URZ ;  /* 0x000000ff00047c82 */ /* 0x000fe20008000000 */
[----:B------:R-:W-:Y:S05]  /*1290*/  BRA.U !UP0, `(.L_x_13) ;  /* 0x0000000108e47547 */ /* 0x000fea000b800000 */
[----:B------:R-:W3:Y:S01]  /*12a0*/  LDCU.64 UR16, c[0x0][0x3a0] ;  /* 0x00007400ff1077ac */ /* 0x000ee20008000a00 */
[----:B------:R-:W-:-:S05]  /*12b0*/  UMOV UR4, URZ ;  /* 0x000000ff00047c82 */ /* 0x000fca0008000000 */
.L_x_14:
[----:B0-----:R-:W5:Y:S01]  /*12c0*/  LDC.64 R26, c[0x0][0x380] ;  /* 0x0000e000ff1a7b82 */ /* 0x001f620000000a00 */
[----:B01----:R-:W-:-:S04]  /*12d0*/  IMAD R13, R24, R23, UR4 ;  /* 0x00000004180d7e24 */ /* 0x003fc8000f8e0217 */
[----:B-----5:R-:W-:-:S05]  /*12e0*/  IMAD.WIDE R26, R13, 0x8, R26 ;  /* 0x000000080d1a7825 */ /* 0x020fca00078e021a */
[----:B--2-4-:R-:W3:Y:S04]  /*12f0*/  LDG.E.64 R14, desc[UR14][R26.64+0x8] ;  /* 0x0000080e1a0e7981 */ /* 0x014ee8000c1e1b00 */
[----:B------:R-:W2:Y:S04]  /*1300*/  LDG.E.64 R12, desc[UR14][R26.64+0x10] ;  /* 0x0000100e1a0c7981 */ /* 0x000ea8000c1e1b00 */
[----:B------:R-:W4:Y:S04]  /*1310*/  LDG.E.64 R18, desc[UR14][R26.64] ;  /* 0x0000000e1a127981 */ /* 0x000f28000c1e1b00 */
[----:B------:R-:W5:Y:S04]  /*1320*/  LDG.E.64 R16, desc[UR14][R26.64+0x18] ;  /* 0x0000180e1a107981 */ /* 0x000f68000c1e1b00 */
[----:B------:R-:W5:Y:S01]  /*1330*/  LDG.E.64 R28, desc[UR14][R26.64+0x20] ;  /* 0x0000200e1a1c7981 */ /* 0x000f62000c1e1b00 */
[----:B---3--:R-:W-:-:S02]  /*1340*/  DFMA R14, R14, UR16, R10 ;  /* 0x000000100e0e7c2b */ /* 0x008fc4000800000a */
[----:B--2---:R-:W-:-:S05]  /*1350*/  DFMA R12, R12, UR16, R10 ;  /* 0x000000100c0c7c2b */ /* 0x004fca000800000a */
[----:B------:R0:W-:Y:S04]  /*1360*/  STG.E.64 desc[UR14][R26.64+0x8], R14 ;  /* 0x0000080e1a007986 */ /* 0x0001e8000c101b0e */
[----:B------:R1:W-:Y:S04]  /*1370*/  STG.E.64 desc[UR14][R26.64+0x10], R12 ;  /* 0x0000100c1a007986 */ /* 0x0003e8000c101b0e */
[----:B0-----:R-:W2:Y:S04]  /*1380*/  LDG.E.64 R14, desc[UR14][R26.64+0x28] ;  /* 0x0000280e1a0e7981 */ /* 0x001ea8000c1e1b00 */
[----:B-1----:R-:W3:Y:S01]  /*1390*/  LDG.E.64 R12, desc[UR14][R26.64+0x30] ;  /* 0x0000300e1a0c7981 */ /* 0x002ee2000c1e1b00 */
[----:B----4-:R-:W-:-:S02]  /*13a0*/  DFMA R18, R18, UR16, R10 ;  /* 0x0000001012127c2b */ /* 0x010fc4000800000a */
[----:B-----5:R-:W-:-:S05]  /*13b0*/  DFMA R16, R16, UR16, R10 ;  /* 0x0000001010107c2b */ /* 0x020fca000800000a */
[----:B------:R0:W-:Y:S04]  /*13c0*/  STG.E.64 desc[UR14][R26.64], R18 ;  /* 0x000000121a007986 */ /* 0x0001e8000c101b0e */
[----:B------:R1:W-:Y:S04]  /*13d0*/  STG.E.64 desc[UR14][R26.64+0x18], R16 ;  /* 0x000018101a007986 */ /* 0x0003e8000c101b0e */
[----:B0-----:R-:W4:Y:S04]  /*13e0*/  LDG.E.64 R18, desc[UR14][R26.64+0x38] ;  /* 0x0000380e1a127981 */ /* 0x001f28000c1e1b00 */
[----:B-1----:R-:W5:Y:S01]  /*13f0*/  LDG.E.64 R16, desc[UR14][R26.64+0x40] ;  /* 0x0000400e1a107981 */ /* 0x002f62000c1e1b00 */
[----:B--2---:R-:W-:-:S02]  /*1400*/  DFMA R14, R14, UR16, R10 ;  /* 0x000000100e0e7c2b */ /* 0x004fc4000800000a */
[----:B---3--:R-:W-:-:S05]  /*1410*/  DFMA R12, R12, UR16, R10 ;  /* 0x000000100c0c7c2b */ /* 0x008fca000800000a */
[----:B------:R0:W-:Y:S04]  /*1420*/  STG.E.64 desc[UR14][R26.64+0x28], R14 ;  /* 0x0000280e1a007986 */ /* 0x0001e8000c101b0e */
[----:B------:R1:W-:Y:S04]  /*1430*/  STG.E.64 desc[UR14][R26.64+0x30], R12 ;  /* 0x0000300c1a007986 */ /* 0x0003e8000c101b0e */
[----:B0-----:R-:W2:Y:S04]  /*1440*/  LDG.E.64 R14, desc[UR14][R26.64+0x48] ;  /* 0x0000480e1a0e7981 */ /* 0x001ea8000c1e1b00 */
[----:B-1----:R-:W3:Y:S01]  /*1450*/  LDG.E.64 R12, desc[UR14][R26.64+0x50] ;  /* 0x0000500e1a0c7981 */ /* 0x002ee2000c1e1b00 */
[----:B------:R-:W-:-:S02]  /*1460*/  DFMA R28, R28, UR16, R10 ;  /* 0x000000101c1c7c2b */ /* 0x000fc4000800000a */
[--C-:B----4-:R-:W-:Y:S02]  /*1470*/  DFMA R18, R18, UR16, R10.reuse ;  /* 0x0000001012127c2b */ /* 0x110fe4000800000a */
[----:B-----5:R-:W-:-:S03]  /*1480*/  DFMA R16, R16, UR16, R10 ;  /* 0x0000001010107c2b */ /* 0x020fc6000800000a */
[----:B------:R0:W-:Y:S04]  /*1490*/  STG.E.64 desc[UR14][R26.64+0x20], R28 ;  /* 0x0000201c1a007986 */ /* 0x0001e8000c101b0e */
[----:B------:R1:W-:Y:S04]  /*14a0*/  STG.E.64 desc[UR14][R26.64+0x38], R18 ;  /* 0x000038121a007986 */ /* 0x0003e8000c101b0e */
[----:B------:R4:W-:Y:S04]  /*14b0*/  STG.E.64 desc[UR14][R26.64+0x40], R16 ;  /* 0x000040101a007986 */ /* 0x0009e8000c101b0e */
[----:B0-----:R-:W5:Y:S04]  /*14c0*/  LDG.E.64 R28, desc[UR14][R26.64+0x58] ;  /* 0x0000580e1a1c7981 */ /* 0x001f68000c1e1b00 */
[----:B-1----:R-:W5:Y:S04]  /*14d0*/  LDG.E.64 R18, desc[UR14][R26.64+0x60] ;  /* 0x0000600e1a127981 */ /* 0x002f68000c1e1b00 */
[----:B----4-:R-:W4:Y:S01]  /*14e0*/  LDG.E.64 R16, desc[UR14][R26.64+0x68] ;  /* 0x0000680e1a107981 */ /* 0x010f22000c1e1b00 */
[----:B--2---:R-:W-:-:S02]  /*14f0*/  DFMA R14, R14, UR16, R10 ;  /* 0x000000100e0e7c2b */ /* 0x004fc4000800000a */
[----:B---3--:R-:W-:-:S05]  /*1500*/  DFMA R12, R12, UR16, R10 ;  /* 0x000000100c0c7c2b */ /* 0x008fca000800000a */
[----:B------:R0:W-:Y:S04]  /*1510*/  STG.E.64 desc[UR14][R26.64+0x48], R14 ;  /* 0x0000480e1a007986 */ /* 0x0001e8000c101b0e */
[----:B------:R1:W-:Y:S04]  /*1520*/  STG.E.64 desc[UR14][R26.64+0x50], R12 ;  /* 0x0000500c1a007986 */ /* 0x0003e8000c101b0e */
[----:B0-----:R-:W2:Y:S04]  /*1530*/  LDG.E.64 R14, desc[UR14][R26.64+0x70] ;  /* 0x0000700e1a0e7981 */ /* 0x001ea8000c1e1b00 */
[----:B-1----:R-:W3:Y:S01]  /*1540*/  LDG.E.64 R12, desc[UR14][R26.64+0x78] ;  /* 0x0000780e1a0c7981 */ /* 0x002ee2000c1e1b00 */
[----:B-----5:R-:W-:-:S02]  /*1550*/  DFMA R28, R28, UR16, R10 ;  /* 0x000000101c1c7c2b */ /* 0x020fc4000800000a */
[--C-:B------:R-:W-:Y:S02]  /*1560*/  DFMA R18, R18, UR16, R10.reuse ;  /* 0x0000001012127c2b */ /* 0x100fe4000800000a */
[----:B----4-:R-:W-:-:S03]  /*1570*/  DFMA R16, R16, UR16, R10 ;  /* 0x0000001010107c2b */ /* 0x010fc6000800000a */
[----:B------:R0:W-:Y:S04]  /*1580*/  STG.E.64 desc[UR14][R26.64+0x58], R28 ;  /* 0x0000581c1a007986 */ /* 0x0001e8000c101b0e */
[----:B------:R0:W-:Y:S04]  /*1590*/  STG.E.64 desc[UR14][R26.64+0x60], R18 ;  /* 0x000060121a007986 */ /* 0x0001e8000c101b0e */
[----:B------:R0:W-:Y:S01]  /*15a0*/  STG.E.64 desc[UR14][R26.64+0x68], R16 ;  /* 0x000068101a007986 */ /* 0x0001e2000c101b0e */
[----:B------:R-:W-:-:S04]  /*15b0*/  UIADD3 UR4, UPT, UPT, UR4, 0x10, URZ ;  /* 0x0000001004047890 */ /* 0x000fc8000fffe0ff */
[----:B------:R-:W-:Y:S01]  /*15c0*/  UISETP.NE.AND UP2, UPT, UR4, UR5, UPT ;  /* 0x000000050400728c */ /* 0x000fe2000bf45270 */
[--C-:B--2---:R-:W-:Y:S02]  /*15d0*/  DFMA R14, R14, UR16, R10.reuse ;  /* 0x000000100e0e7c2b */ /* 0x104fe4000800000a */
[----:B---3--:R-:W-:-:S05]  /*15e0*/  DFMA R12, R12, UR16, R10 ;  /* 0x000000100c0c7c2b */ /* 0x008fca000800000a */
[----:B------:R0:W-:Y:S04]  /*15f0*/  STG.E.64 desc[UR14][R26.64+0x70], R14 ;  /* 0x0000700e1a007986 */ /* 0x0001e8000c101b0e */
[----:B------:R0:W-:Y:S01]  /*1600*/  STG.E.64 desc[UR14][R26.64+0x78], R12 ;  /* 0x0000780c1a007986 */ /* 0x0001e2000c101b0e */
[----:B------:R-:W-:Y:S05]  /*1610*/  BRA.U UP2, `(.L_x_14) ;  /* 0xfffffffd02287547 */ /* 0x000fea000b83ffff */
[----:B------:R-:W-:-:S05]  /*1620*/  UMOV UR4, UR5 ;  /* 0x0000000500047c82 */ /* 0x000fca0008000000 */
.L_x_13:
[----:B------:R-:W-:-:S09]  /*1630*/  UISETP.NE.AND UP2, UPT, UR9, URZ, UPT ;  /* 0x000000ff0900728c */ /* 0x000fd2000bf45270 */
[----:B------:R-:W-:Y:S05]  /*1640*/  BRA.U !UP2, `(.L_x_5) ;  /* 0x000000050a1c7547 */ /* 0x000fea000b800000 */
[----:B------:R-:W-:Y:S02]  /*1650*/  UIADD3 UR11, UPT, UPT, UR9, -0x1, URZ ;  /* 0xffffffff090b7890 */ /* 0x000fe4000fffe0ff */
[----:B------:R-:W-:Y:S02]  /*1660*/  UISETP.NE.AND UP3, UPT, UR10, URZ, UPT ;  /* 0x000000ff0a00728c */ /* 0x000fe4000bf65270 */
[----:B------:R-:W-:-:S09]  /*1670*/  UISETP.GE.U32.AND UP2, UPT, UR11, 0x7, UPT ;  /* 0x000000070b00788c */ /* 0x000fd2000bf46070 */
[----:B------:R-:W-:Y:S05]  /*1680*/  BRA.U !UP2, `(.L_x_15) ;  /* 0x000000010a747547 */ /* 0x000fea000b800000 */
[----:B0-----:R-:W0:Y:S01]  /*1690*/  LDC.64 R26, c[0x0][0x380] ;  /* 0x0000e000ff1a7b82 */ /* 0x001e220000000a00 */
[----:B-1----:R-:W-:Y:S01]  /*16a0*/  IMAD R13, R24, R23, UR4 ;  /* 0x00000004180d7e24 */ /* 0x002fe2000f8e0217 */
[----:B------:R-:W1:Y:S03]  /*16b0*/  LDCU.64 UR16, c[0x0][0x3a0] ;  /* 0x00007400ff1077ac */ /* 0x000e660008000a00 */
[----:B0-----:R-:W-:-:S05]  /*16c0*/  IMAD.WIDE R26, R13, 0x8, R26 ;  /* 0x000000080d1a7825 */ /* 0x001fca00078e021a */
[----:B----4-:R-:W1:Y:S04]  /*16d0*/  LDG.E.64 R16, desc[UR14][R26.64] ;  /* 0x0000000e1a107981 */ /* 0x010e68000c1e1b00 */
[----:B--2---:R-:W2:Y:S04]  /*16e0*/  LDG.E.64 R14, desc[UR14][R26.64+0x8] ;  /* 0x0000080e1a0e7981 */ /* 0x004ea8000c1e1b00 */
[----:B------:R-:W3:Y:S04]  /*16f0*/  LDG.E.64 R12, desc[UR14][R26.64+0x10] ;  /* 0x0000100e1a0c7981 */ /* 0x000ee8000c1e1b00 */
[----:B------:R-:W4:Y:S04]  /*1700*/  LDG.E.64 R28, desc[UR14][R26.64+0x18] ;  /* 0x0000180e1a1c7981 */ /* 0x000f28000c1e1b00 */
[----:B------:R-:W5:Y:S01]  /*1710*/  LDG.E.64 R18, desc[UR14][R26.64+0x20] ;  /* 0x0000200e1a127981 */ /* 0x000f62000c1e1b00 */
[----:B-1----:R-:W-:-:S02]  /*1720*/  DFMA R16, R16, UR16, R10 ;  /* 0x0000001010107c2b */ /* 0x002fc4000800000a */
[----:B--2---:R-:W-:-:S05]  /*1730*/  DFMA R14, R14, UR16, R10 ;  /* 0x000000100e0e7c2b */ /* 0x004fca000800000a */
[----:B------:R0:W-:Y:S01]  /*1740*/  STG.E.64 desc[UR14][R26.64], R16 ;  /* 0x000000101a007986 */ /* 0x0001e2000c101b0e */
[----:B---3--:R-:W-:-:S03]  /*1750*/  DFMA R12, R12, UR16, R10 ;  /* 0x000000100c0c7c2b */ /* 0x008fc6000800000a */
[----:B------:R1:W-:Y:S01]  /*1760*/  STG.E.64 desc[UR14][R26.64+0x8], R14 ;  /* 0x0000080e1a007986 */ /* 0x0003e2000c101b0e */
[----:B----4-:R-:W-:-:S03]  /*1770*/  DFMA R28, R28, UR16, R10 ;  /* 0x000000101c1c7c2b */ /* 0x010fc6000800000a */
[----:B------:R2:W-:Y:S01]  /*1780*/  STG.E.64 desc[UR14][R26.64+0x10], R12 ;  /* 0x0000100c1a007986 */ /* 0x0005e2000c101b0e */
[----:B-----5:R-:W-:-:S03]  /*1790*/  DFMA R18, R18, UR16, R10 ;  /* 0x0000001012127c2b */ /* 0x020fc6000800000a */
[----:B------:R3:W-:Y:S04]  /*17a0*/  STG.E.64 desc[UR14][R26.64+0x18], R28 ;  /* 0x0000181c1a007986 */ /* 0x0007e8000c101b0e */
[----:B0-----:R-:W4:Y:S04]  /*17b0*/  LDG.E.64 R16, desc[UR14][R26.64+0x28] ;  /* 0x0000280e1a107981 */ /* 0x001f28000c1e1b00 */
[----:B-1----:R-:W5:Y:S04]  /*17c0*/  LDG.E.64 R14, desc[UR14][R26.64+0x30] ;  /* 0x0000300e1a0e7981 */ /* 0x002f68000c1e1b00 */
[----:B--2---:R-:W2:Y:S04]  /*17d0*/  LDG.E.64 R12, desc[UR14][R26.64+0x38] ;  /* 0x0000380e1a0c7981 */ /* 0x004ea8000c1e1b00 */
[----:B------:R3:W-:Y:S01]  /*17e0*/  STG.E.64 desc[UR14][R26.64+0x20], R18 ;  /* 0x000020121a007986 */ /* 0x0007e2000c101b0e */
[----:B------:R-:W-:Y:S01]  /*17f0*/  UIADD3 UR4, UPT, UPT, UR4, 0x8, URZ ;  /* 0x0000000804047890 */ /* 0x000fe2000fffe0ff */
[----:B----4-:R-:W-:-:S02]  /*1800*/  DFMA R16, R16, UR16, R10 ;  /* 0x0000001010107c2b */ /* 0x010fc4000800000a */
[--C-:B-----5:R-:W-:Y:S02]  /*1810*/  DFMA R14, R14, UR16, R10.reuse ;  /* 0x000000100e0e7c2b */ /* 0x120fe4000800000a */
[----:B--2---:R-:W-:-:S03]  /*1820*/  DFMA R12, R12, UR16, R10 ;  /* 0x000000100c0c7c2b */ /* 0x004fc6000800000a */
[----:B------:R3:W-:Y:S04]  /*1830*/  STG.E.64 desc[UR14][R26.64+0x28], R16 ;  /* 0x000028101a007986 */ /* 0x0007e8000c101b0e */
[----:B------:R3:W-:Y:S04]  /*1840*/  STG.E.64 desc[UR14][R26.64+0x30], R14 ;  /* 0x0000300e1a007986 */ /* 0x0007e8000c101b0e */
[----:B------:R3:W-:Y:S02]  /*1850*/  STG.E.64 desc[UR14][R26.64+0x38], R12 ;  /* 0x0000380c1a007986 */ /* 0x0007e4000c101b0e */
.L_x_15:
[----:B------:R-:W-:Y:S05]  /*1860*/  BRA.U !UP3, `(.L_x_5) ;  /* 0x000000010b947547 */ /* 0x000fea000b800000 */
[----:B------:R-:W-:Y:S01]  /*1870*/  UISETP.NE.AND UP2, UPT, UR6, URZ, UPT ;  /* 0x000000ff0600728c */ /* 0x000fe2000bf45270 */
[----:B------:R-:W-:Y:S10]  /*1880*/  BRA.U !UP1, `(.L_x_16) ;  /* 0x0000000109447547 */ /* 0x000ff4000b800000 */
[----:B01-3--:R-:W0:Y:S01]  /*1890*/  LDC.64 R12, c[0x0][0x380] ;  /* 0x0000e000ff0c7b82 */ /* 0x00be220000000a00 */
[----:B--2-4-:R-:W-:Y:S01]  /*18a0*/  IMAD R15, R24, R23, UR4 ;  /* 0x00000004180f7e24 */ /* 0x014fe2000f8e0217 */
[----:B------:R-:W1:Y:S03]  /*18b0*/  LDCU.64 UR16, c[0x0][0x3a0] ;  /* 0x00007400ff1077ac */ /* 0x000e660008000a00 */
[----:B0-----:R-:W-:-:S05]  /*18c0*/  IMAD.WIDE R12, R15, 0x8, R12 ;  /* 0x000000080f0c7825 */ /* 0x001fca00078e020c */
[----:B------:R-:W1:Y:S04]  /*18d0*/  LDG.E.64 R26, desc[UR14][R12.64] ;  /* 0x0000000e0c1a7981 */ /* 0x000e68000c1e1b00 */
[----:B------:R-:W2:Y:S04]  /*18e0*/  LDG.E.64 R18, desc[UR14][R12.64+0x8] ;  /* 0x0000080e0c127981 */ /* 0x000ea8000c1e1b00 */
[----:B------:R-:W3:Y:S04]  /*18f0*/  LDG.E.64 R16, desc[UR14][R12.64+0x10] ;  /* 0x0000100e0c107981 */ /* 0x000ee8000c1e1b00 */
[----:B------:R-:W4:Y:S01]  /*1900*/  LDG.E.64 R14, desc[UR14][R12.64+0x18] ;  /* 0x0000180e0c0e7981 */ /* 0x000f22000c1e1b00 */
[----:B------:R-:W-:Y:S01]  /*1910*/  UIADD3 UR4, UPT, UPT, UR4, 0x4, URZ ;  /* 0x0000000404047890 */ /* 0x000fe2000fffe0ff */
[----:B-1----:R-:W-:-:S02]  /*1920*/  DFMA R26, R26, UR16, R10 ;  /* 0x000000101a1a7c2b */ /* 0x002fc4000800000a */
[----:B--2---:R-:W-:-:S05]  /*1930*/  DFMA R18, R18, UR16, R10 ;  /* 0x0000001012127c2b */ /* 0x004fca000800000a */
[----:B------:R0:W-:Y:S01]  /*1940*/  STG.E.64 desc[UR14][R12.64], R26 ;  /* 0x0000001a0c007986 */ /* 0x0001e2000c101b0e */
[----:B---3--:R-:W-:-:S03]  /*1950*/  DFMA R16, R16, UR16, R10 ;  /* 0x0000001010107c2b */ /* 0x008fc6000800000a */
[----:B------:R0:W-:Y:S01]  /*1960*/  STG.E.64 desc[UR14][R12.64+0x8], R18 ;  /* 0x000008120c007986 */ /* 0x0001e2000c101b0e */
[----:B----4-:R-:W-:-:S03]  /*1970*/  DFMA R14, R14, UR16, R10 ;  /* 0x000000100e0e7c2b */ /* 0x010fc6000800000a */
[----:B------:R0:W-:Y:S04]  /*1980*/  STG.E.64 desc[UR14][R12.64+0x10], R16 ;  /* 0x000010100c007986 */ /* 0x0001e8000c101b0e */
[----:B------:R0:W-:Y:S04]  /*1990*/  STG.E.64 desc[UR14][R12.64+0x18], R14 ;  /* 0x0000180e0c007986 */ /* 0x0001e8000c101b0e */
.L_x_16:
[----:B------:R-:W-:Y:S05]  /*19a0*/  BRA.U !UP2, `(.L_x_5) ;  /* 0x000000010a447547 */ /* 0x000fea000b800000 */
[----:B01-3--:R-:W0:Y:S01]  /*19b0*/  LDC.64 R12, c[0x0][0x380] ;  /* 0x0000e000ff0c7b82 */ /* 0x00be220000000a00 */
[----:B------:R-:W-:Y:S01]  /*19c0*/  IMAD R23, R24, R23, UR4 ;  /* 0x0000000418177e24 */ /* 0x000fe2000f8e0217 */
[----:B------:R-:W1:Y:S03]  /*19d0*/  LDCU.64 UR16, c[0x0][0x3a0] ;  /* 0x00007400ff1077ac */ /* 0x000e660008000a00 */
[----:B0-----:R-:W-:-:S05]  /*19e0*/  IMAD.WIDE R12, R23, 0x8, R12 ;  /* 0x00000008170c7825 */ /* 0x001fca00078e020c */
[----:B--2-4-:R-:W1:Y:S01]  /*19f0*/  LDG.E.64 R14, desc[UR14][R12.64] ;  /* 0x0000000e0c0e7981 */ /* 0x014e62000c1e1b00 */
[----:B------:R-:W-:Y:S01]  /*1a00*/  UISETP.NE.AND UP2, UPT, UR6, 0x1, UPT ;  /* 0x000000010600788c */ /* 0x000fe2000bf45270 */
[----:B-1----:R-:W-:-:S07]  /*1a10*/  DFMA R14, R14, UR16, R10 ;  /* 0x000000100e0e7c2b */ /* 0x002fce000800000a */
[----:B------:R0:W-:Y:S01]  /*1a20*/  STG.E.64 desc[UR14][R12.64], R14 ;  /* 0x0000000e0c007986 */ /* 0x0001e2000c101b0e */
[----:B------:R-:W-:Y:S05]  /*1a30*/  BRA.U !UP2, `(.L_x_5) ;  /* 0x000000010a207547 */ /* 0x000fea000b800000 */
[----:B0-----:R-:W2:Y:S01]  /*1a40*/  LDG.E.64 R14, desc[UR14][R12.64+0x8] ;  /* 0x0000080e0c0e7981 */ /* 0x001ea2000c1e1b00 */
[----:B------:R-:W-:Y:S01]  /*1a50*/  UISETP.NE.AND UP2, UPT, UR6, 0x2, UPT ;  /* 0x000000020600788c */ /* 0x000fe2000bf45270 */
[----:B--2---:R-:W-:-:S07]  /*1a60*/  DFMA R14, R14, UR16, R10 ;  /* 0x000000100e0e7c2b */ /* 0x004fce000800000a */
[----:B------:R0:W-:Y:S01]  /*1a70*/  STG.E.64 desc[UR14][R12.64+0x8], R14 ;  /* 0x0000080e0c007986 */ /* 0x0001e2000c101b0e */
[----:B------:R-:W-:Y:S05]  /*1a80*/  BRA.U !UP2, `(.L_x_5) ;  /* 0x000000010a0c7547 */ /* 0x000fea000b800000 */
[----:B0-----:R-:W2:Y:S02]  /*1a90*/  LDG.E.64 R14, desc[UR14][R12.64+0x10] ;  /* 0x0000100e0c0e7981 */ /* 0x001ea4000c1e1b00 */
[----:B--2---:R-:W-:-:S07]  /*1aa0*/  DFMA R14, R14, UR16, R10 ;  /* 0x000000100e0e7c2b */ /* 0x004fce000800000a */
[----:B------:R0:W-:Y:S04]  /*1ab0*/  STG.E.64 desc[UR14][R12.64+0x10], R14 ;  /* 0x0000100e0c007986 */ /* 0x0001e8000c101b0e */
.L_x_5:
[----:B------:R-:W-:Y:S05]  /*1ac0*/  @!P1 BRA `(.L_x_17) ;  /* 0xffffffe800189947 */ /* 0x000fea000383ffff */
[----:B------:R-:W-:Y:S05]  /*1ad0*/  EXIT ;  /* 0x000000000000794d */ /* 0x000fea0003800000 */
.L_x_18:
[----:B------:R-:W-:-:S00]  /*1ae0*/  BRA `(.L_x_18) ;  /* 0xfffffffc00fc7947 */ /* 0x000fc0000383ffff */
[----:B------:R-:W-:-:S00]  /*1af0*/  NOP ;  /* 0x0000000000007918 */ /* 0x000fc00000000000 */
        /* <DEDUP_REMOVED lines=8> */
.L_x_25:


//--------------------- .text._Z23gpuKernelIndexPermute23Piiiii --------------------------
	.section	.text._Z23gpuKernelIndexPermute23Piiiii,"ax",@progbits
	.align	128
        .global         _Z23gpuKernelIndexPermute23Piiiii
        .type           _Z23gpuKernelIndexPermute23Piiiii,@function
        .size           _Z23gpuKernelIndexPermute23Piiiii,(.L_x_26 - _Z23gpuKernelIndexPermute23Piiiii)
        .other          _Z23gpuKernelIndexPermute23Piiiii,@"STO_CUDA_ENTRY STV_DEFAULT"
_Z23gpuKernelIndexPermute23Piiiii:
.text._Z23gpuKernelIndexPermute23Piiiii:
[----:B------:R-:W-:Y:S01]  /*0000*/  LDC R1, c[0x0][0x37c] ;  /* 0x0000df00ff017b82 */ /* 0x000fe20000000800 */
[----:B------:R-:W0:Y:S07]  /*0010*/  S2R R13, SR_TID.X ;  /* 0x00000000000d7919 */ /* 0x000e2e0000002100 */
[----:B------:R-:W1:Y:S01]  /*0020*/  LDC.64 R10, c[0x0][0x388] ;  /* 0x0000e200ff0a7b82 */ /* 0x000e620000000a00 */
[----:B------:R-:W2:Y:S07]  /*0030*/  LDCU.64 UR6, c[0x0][0x390] ;  /* 0x00007200ff0677ac */ /* 0x000eae0008000a00 */
[----:B------:R-:W0:Y:S08]  /*0040*/  S2UR UR4, SR_CTAID.X ;  /* 0x00000000000479c3 */ /* 0x000e300000002500 */
[----:B------:R-:W0:Y:S01]  /*0050*/  LDC R12, c[0x0][0x360] ;  /* 0x0000d800ff0c7b82 */ /* 0x000e220000000800 */
[----:B-1----:R-:W-:-:S04]  /*0060*/  IMAD R5, R11, R10, RZ ;  /* 0x0000000a0b057224 */ /* 0x002fc800078e02ff */
[----:B--2---:R-:W-:-:S04]  /*0070*/  IMAD R16, R5, UR6, RZ ;  /* 0x0000000605107c24 */ /* 0x004fc8000f8e02ff */
[----:B------:R-:W-:Y:S02]  /*0080*/  IMAD R4, R16, UR7, RZ ;  /* 0x0000000710047c24 */ /* 0x000fe4000f8e02ff */
[----:B0-----:R-:W-:-:S05]  /*0090*/  IMAD R13, R12, UR4, R13 ;  /* 0x000000040c0d7c24 */ /* 0x001fca000f8e020d */
[----:B------:R-:W-:-:S13]  /*00a0*/  ISETP.GE.AND P0, PT, R13, R4, PT ;  /* 0x000000040d00720c */ /* 0x000fda0003f06270 */
[----:B------:R-:W-:Y:S05]  /*00b0*/  @P0 EXIT ;  /* 0x000000000000094d */ /* 0x000fea0003800000 */
[----:B------:R-:W-:Y:S01]  /*00c0*/  IABS R0, R16 ;  /* 0x0000001000007213 */ /* 0x000fe20000000000 */
[----:B------:R-:W0:Y:S01]  /*00d0*/  LDC R6, c[0x0][0x388] ;  /* 0x0000e200ff067b82 */ /* 0x000e220000000800 */
[----:B------:R-:W1:Y:S01]  /*00e0*/  LDCU UR4, c[0x0][0x370] ;  /* 0x00006e00ff0477ac */ /* 0x000e620008000800 */
[----:B------:R-:W-:Y:S01]  /*00f0*/  ISETP.NE.AND P0, PT, R10, RZ, PT ;  /* 0x000000ff0a00720c */ /* 0x000fe20003f05270 */
[----:B------:R-:W2:Y:S01]  /*0100*/  I2F.RP R7, R0 ;  /* 0x0000000000077306 */ /* 0x000ea20000209400 */
[----:B------:R-:W-:Y:S01]  /*0110*/  LOP3.LUT R10, RZ, R10, RZ, 0x33, !PT ;  /* 0x0000000aff0a7212 */ /* 0x000fe200078e33ff */
[----:B------:R-:W3:Y:S03]  /*0120*/  LDCU.64 UR6, c[0x0][0x358] ;  /* 0x00006b00ff0677ac */ /* 0x000ee60008000a00 */
[----:B------:R-:W4:Y:S01]  /*0130*/  LDC.64 R2, c[0x0][0x380] ;  /* 0x0000e000ff027b82 */ /* 0x000f220000000a00 */
[----:B------:R-:W5:Y:S02]  /*0140*/  LDCU UR5, c[0x0][0x390] ;  /* 0x00007200ff0577ac */ /* 0x000f640008000800 */
[----:B--2---:R-:W2:Y:S02]  /*0150*/  MUFU.RCP R7, R7 ;  /* 0x0000000700077308 */ /* 0x004ea40000001000 */
[----:B--2---:R-:W-:-:S06]  /*0160*/  VIADD R8, R7, 0xffffffe ;  /* 0x0ffffffe07087836 */ /* 0x004fcc0000000000 */
[----:B------:R2:W1:Y:S02]  /*0170*/  F2I.FTZ.U32.TRUNC.NTZ R9, R8 ;  /* 0x0000000800097305 */ /* 0x000464000021f000 */
[----:B--2---:R-:W-:Y:S02]  /*0180*/  HFMA2 R8, -RZ, RZ, 0, 0 ;  /* 0x00000000ff087431 */ /* 0x004fe400000001ff */
[----:B-1----:R-:W-:-:S04]  /*0190*/  IMAD.MOV R11, RZ, RZ, -R9 ;  /* 0x000000ffff0b7224 */ /* 0x002fc800078e0a09 */
[----:B------:R-:W-:-:S04]  /*01a0*/  IMAD R11, R11, R0, RZ ;  /* 0x000000000b0b7224 */ /* 0x000fc800078e02ff */
[----:B------:R-:W-:-:S04]  /*01b0*/  IMAD.HI.U32 R7, R9, R11, R8 ;  /* 0x0000000b09077227 */ /* 0x000fc800078e0008 */
[----:B0--345:R-:W-:-:S07]  /*01c0*/  IMAD R11, R12, UR4, RZ ;  /* 0x000000040c0b7c24 */ /* 0x039fce000f8e02ff */
.L_x_19:
[----:B------:R-:W-:Y:S02]  /*01d0*/  IABS R14, R5 ;  /* 0x00000005000e7213 */ /* 0x000fe40000000000 */
[-C--:B0-----:R-:W-:Y:S02]  /*01e0*/  IABS R8, R16.reuse ;  /* 0x0000001000087213 */ /* 0x081fe40000000000 */
[----:B------:R-:W0:Y:S01]  /*01f0*/  I2F.RP R15, R14 ;  /* 0x0000000e000f7306 */ /* 0x000e220000209400 */
[----:B------:R-:W-:Y:S02]  /*0200*/  IABS R12, R13 ;  /* 0x0000000d000c7213 */ /* 0x000fe40000000000 */
[----:B------:R-:W-:Y:S01]  /*0210*/  IMAD.MOV R9, RZ, RZ, -R8 ;  /* 0x000000ffff097224 */ /* 0x000fe200078e0a08 */
[----:B------:R-:W-:Y:S02]  /*0220*/  IABS R17, R16 ;  /* 0x0000001000117213 */ /* 0x000fe40000000000 */
[----:B------:R-:W-:Y:S01]  /*0230*/  IMAD.HI.U32 R8, R7, R12, RZ ;  /* 0x0000000c07087227 */ /* 0x000fe200078e00ff */
[----:B------:R-:W-:-:S02]  /*0240*/  ISETP.GE.AND P3, PT, R13, RZ, PT ;  /* 0x000000ff0d00720c */ /* 0x000fc40003f66270 */
[----:B------:R-:W-:Y:S01]  /*0250*/  IABS R18, R5 ;  /* 0x0000000500127213 */ /* 0x000fe20000000000 */
[----:B------:R-:W-:-:S04]  /*0260*/  IMAD R12, R8, R9, R12 ;  /* 0x00000009080c7224 */ /* 0x000fc800078e020c */
[----:B------:R-:W-:Y:S01]  /*0270*/  IMAD.MOV R18, RZ, RZ, -R18 ;  /* 0x000000ffff127224 */ /* 0x000fe200078e0a12 */
[----:B0-----:R-:W0:Y:S01]  /*0280*/  MUFU.RCP R15, R15 ;  /* 0x0000000f000f7308 */ /* 0x001e220000001000 */
[----:B------:R-:W-:-:S13]  /*0290*/  ISETP.GT.U32.AND P1, PT, R0, R12, PT ;  /* 0x0000000c0000720c */ /* 0x000fda0003f24070 */
[----:B------:R-:W-:Y:S01]  /*02a0*/  @!P1 IMAD.IADD R12, R12, 0x1, -R17 ;  /* 0x000000010c0c9824 */ /* 0x000fe200078e0a11 */
[----:B------:R-:W-:Y:S02]  /*02b0*/  ISETP.NE.AND P1, PT, R16, RZ, PT ;  /* 0x000000ff1000720c */ /* 0x000fe40003f25270 */
[----:B0-----:R-:W-:Y:S02]  /*02c0*/  IADD3 R8, PT, PT, R15, 0xffffffe, RZ ;  /* 0x0ffffffe0f087810 */ /* 0x001fe40007ffe0ff */
[----:B------:R-:W-:Y:S02]  /*02d0*/  ISETP.GT.U32.AND P2, PT, R0, R12, PT ;  /* 0x0000000c0000720c */ /* 0x000fe40003f44070 */
[----:B------:R0:W1:Y:S02]  /*02e0*/  F2I.FTZ.U32.TRUNC.NTZ R9, R8 ;  /* 0x0000000800097305 */ /* 0x000064000021f000 */
[----:B0-----:R-:W-:-:S09]  /*02f0*/  IMAD.MOV.U32 R8, RZ, RZ, RZ ;  /* 0x000000ffff087224 */ /* 0x001fd200078e00ff */
[----:B------:R-:W-:Y:S02]  /*0300*/  @!P2 IMAD.IADD R12, R12, 0x1, -R17 ;  /* 0x000000010c0ca824 */ /* 0x000fe400078e0a11 */
[----:B-1----:R-:W-:-:S03]  /*0310*/  IMAD.MOV R15, RZ, RZ, -R9 ;  /* 0x000000ffff0f7224 */ /* 0x002fc600078e0a09 */
[----:B------:R-:W-:Y:S02]  /*0320*/  @!P3 IADD3 R12, PT, PT, -R12, RZ, RZ ;  /* 0x000000ff0c0cb210 */ /* 0x000fe40007ffe1ff */
[----:B------:R-:W-:Y:S01]  /*0330*/  @!P1 LOP3.LUT R12, RZ, R16, RZ, 0x33, !PT ;  /* 0x00000010ff0c9212 */ /* 0x000fe200078e33ff */
[----:B------:R-:W-:-:S03]  /*0340*/  IMAD R15, R15, R14, RZ ;  /* 0x0000000e0f0f7224 */ /* 0x000fc600078e02ff */
[----:B------:R-:W-:Y:S01]  /*0350*/  IABS R17, R12 ;  /* 0x0000000c00117213 */ /* 0x000fe20000000000 */
[----:B------:R-:W-:Y:S01]  /*0360*/  IMAD.HI.U32 R8, R9, R15, R8 ;  /* 0x0000000f09087227 */ /* 0x000fe200078e0008 */
[----:B------:R-:W-:Y:S02]  /*0370*/  IABS R15, R6 ;  /* 0x00000006000f7213 */ /* 0x000fe40000000000 */
[----:B------:R-:W-:Y:S02]  /*0380*/  MOV R9, R17 ;  /* 0x0000001100097202 */ /* 0x000fe40000000f00 */
[----:B------:R-:W0:Y:S03]  /*0390*/  I2F.RP R17, R15 ;  /* 0x0000000f00117306 */ /* 0x000e260000209400 */
[----:B------:R-:W-:-:S04]  /*03a0*/  IMAD.HI.U32 R8, R8, R9, RZ ;  /* 0x0000000908087227 */ /* 0x000fc800078e00ff */
[----:B------:R-:W-:-:S05]  /*03b0*/  IMAD R9, R8, R18, R9 ;  /* 0x0000001208097224 */ /* 0x000fca00078e0209 */
[----:B------:R-:W-:Y:S01]  /*03c0*/  ISETP.GT.U32.AND P3, PT, R14, R9, PT ;  /* 0x000000090e00720c */ /* 0x000fe20003f64070 */
[----:B0-----:R-:W0:-:S12]  /*03d0*/  MUFU.RCP R17, R17 ;  /* 0x0000001100117308 */ /* 0x001e180000001000 */
[----:B------:R-:W-:Y:S01]  /*03e0*/  @!P3 IMAD.IADD R9, R9, 0x1, -R14 ;  /* 0x000000010909b824 */ /* 0x000fe200078e0a0e */
[----:B------:R-:W-:Y:S02]  /*03f0*/  @!P3 IADD3 R8, PT, PT, R8, 0x1, RZ ;  /* 0x000000010808b810 */ /* 0x000fe40007ffe0ff */
[----:B------:R-:W-:Y:S02]  /*0400*/  ISETP.NE.AND P3, PT, R5, RZ, PT ;  /* 0x000000ff0500720c */ /* 0x000fe40003f65270 */
[----:B------:R-:W-:Y:S02]  /*0410*/  ISETP.GE.U32.AND P1, PT, R9, R14, PT ;  /* 0x0000000e0900720c */ /* 0x000fe40003f26070 */
[----:B------:R-:W-:Y:S01]  /*0420*/  LOP3.LUT R9, R12, R5, RZ, 0x3c, !PT ;  /* 0x000000050c097212 */ /* 0x000fe200078e3cff */
[----:B0-----:R-:W-:-:S03]  /*0430*/  VIADD R18, R17, 0xffffffe ;  /* 0x0ffffffe11127836 */ /* 0x001fc60000000000 */
[----:B------:R-:W-:Y:S02]  /*0440*/  ISETP.GE.AND P2, PT, R9, RZ, PT ;  /* 0x000000ff0900720c */ /* 0x000fe40003f46270 */
[----:B------:R-:W0:Y:S05]  /*0450*/  F2I.FTZ.U32.TRUNC.NTZ R9, R18 ;  /* 0x0000001200097305 */ /* 0x000e2a000021f000 */
[----:B------:R-:W-:-:S04]  /*0460*/  @P1 VIADD R8, R8, 0x1 ;  /* 0x0000000108081836 */ /* 0x000fc80000000000 */
[----:B------:R-:W-:-:S05]  /*0470*/  IMAD.MOV.U32 R14, RZ, RZ, R8 ;  /* 0x000000ffff0e7224 */ /* 0x000fca00078e0008 */
[----:B------:R-:W-:Y:S01]  /*0480*/  @!P2 IADD3 R14, PT, PT, -R14, RZ, RZ ;  /* 0x000000ff0e0ea210 */ /* 0x000fe20007ffe1ff */
[----:B0-----:R-:W-:Y:S01]  /*0490*/  IMAD.MOV R20, RZ, RZ, -R9 ;  /* 0x000000ffff147224 */ /* 0x001fe200078e0a09 */
[----:B------:R-:W-:-:S03]  /*04a0*/  @!P3 LOP3.LUT R14, RZ, R5, RZ, 0x33, !PT ;  /* 0x00000005ff0eb212 */ /* 0x000fc600078e33ff */
[----:B------:R-:W-:Y:S01]  /*04b0*/  IMAD R17, R20, R15, RZ ;  /* 0x0000000f14117224 */ /* 0x000fe200078e02ff */
[----:B------:R-:W-:-:S05]  /*04c0*/  IADD3 R8, PT, PT, -R14, RZ, RZ ;  /* 0x000000ff0e087210 */ /* 0x000fca0007ffe1ff */
[----:B------:R-:W-:Y:S02]  /*04d0*/  IMAD R19, R5, R8, R12 ;  /* 0x0000000805137224 */ /* 0x000fe400078e020c */
[----:B------:R-:W-:-:S03]  /*04e0*/  IMAD.MOV.U32 R8, RZ, RZ, RZ ;  /* 0x000000ffff087224 */ /* 0x000fc600078e00ff */
[----:B------:R-:W-:Y:S01]  /*04f0*/  IABS R18, R19 ;  /* 0x0000001300127213 */ /* 0x000fe20000000000 */
[----:B------:R-:W-:-:S06]  /*0500*/  IMAD.HI.U32 R8, R9, R17, R8 ;  /* 0x0000001109087227 */ /* 0x000fcc00078e0008 */
[----:B------:R-:W-:-:S05]  /*0510*/  IMAD.HI.U32 R8, R8, R18, RZ ;  /* 0x0000001208087227 */ /* 0x000fca00078e00ff */
[----:B------:R-:W-:-:S05]  /*0520*/  IADD3 R9, PT, PT, -R8, RZ, RZ ;  /* 0x000000ff08097210 */ /* 0x000fca0007ffe1ff */
[----:B------:R-:W-:Y:S01]  /*0530*/  IMAD R18, R15, R9, R18 ;  /* 0x000000090f127224 */ /* 0x000fe200078e0212 */
[----:B------:R-:W-:-:S04]  /*0540*/  LOP3.LUT R9, R19, R6, RZ, 0x3c, !PT ;  /* 0x0000000613097212 */ /* 0x000fc800078e3cff */
[----:B------:R-:W-:Y:S02]  /*0550*/  ISETP.GT.U32.AND P2, PT, R15, R18, PT ;  /* 0x000000120f00720c */ /* 0x000fe40003f44070 */
[----:B------:R-:W-:-:S11]  /*0560*/  ISETP.GE.AND P3, PT, R9, RZ, PT ;  /* 0x000000ff0900720c */ /* 0x000fd60003f66270 */
[----:B------:R-:W-:Y:S01]  /*0570*/  @!P2 IMAD.IADD R18, R18, 0x1, -R15 ;  /* 0x000000011212a824 */ /* 0x000fe200078e0a0f */
[----:B------:R-:W-:-:S04]  /*0580*/  @!P2 IADD3 R8, PT, PT, R8, 0x1, RZ ;  /* 0x000000010808a810 */ /* 0x000fc80007ffe0ff */
[----:B------:R-:W-:-:S13]  /*0590*/  ISETP.GE.U32.AND P1, PT, R18, R15, PT ;  /* 0x0000000f1200720c */ /* 0x000fda0003f26070 */
[----:B------:R-:W-:-:S05]  /*05a0*/  @P1 VIADD R8, R8, 0x1 ;  /* 0x0000000108081836 */ /* 0x000fca0000000000 */
[----:B------:R-:W-:-:S04]  /*05b0*/  @!P3 IADD3 R8, PT, PT, -R8, RZ, RZ ;  /* 0x000000ff0808b210 */ /* 0x000fc80007ffe1ff */
[----:B------:R-:W-:-:S05]  /*05c0*/  SEL R9, R10, R8, !P0 ;  /* 0x000000080a097207 */ /* 0x000fca0004000000 */
[----:B------:R-:W-:-:S04]  /*05d0*/  IMAD.MOV R15, RZ, RZ, -R9 ;  /* 0x000000ffff0f7224 */ /* 0x000fc800078e0a09 */
[----:B------:R-:W-:Y:S02]  /*05e0*/  IMAD R8, R6, R15, R19 ;  /* 0x0000000f06087224 */ /* 0x000fe400078e0213 */
[----:B------:R-:W-:-:S03]  /*05f0*/  IMAD R15, R9, UR5, R14 ;  /* 0x00000005090f7c24 */ /* 0x000fc6000f8e020e */
[-C--:B------:R-:W-:Y:S01]  /*0600*/  IADD3 R12, PT, PT, R8, R13.reuse, -R12 ;  /* 0x0000000d080c7210 */ /* 0x080fe20007ffe80c */
[----:B------:R-:W-:Y:S01]  /*0610*/  IMAD.WIDE R8, R13, 0x4, R2 ;  /* 0x000000040d087825 */ /* 0x000fe200078e0202 */
[----:B------:R-:W-:-:S03]  /*0620*/  IADD3 R13, PT, PT, R11, R13, RZ ;  /* 0x0000000d0b0d7210 */ /* 0x000fc60007ffe0ff */
[----:B------:R-:W-:Y:S01]  /*0630*/  IMAD R15, R15, R6, R12 ;  /* 0x000000060f0f7224 */ /* 0x000fe200078e020c */
[----:B------:R-:W-:-:S04]  /*0640*/  ISETP.GE.AND P1, PT, R13, R4, PT ;  /* 0x000000040d00720c */ /* 0x000fc80003f26270 */
[----:B------:R0:W-:Y:S09]  /*0650*/  STG.E desc[UR6][R8.64], R15 ;  /* 0x0000000f08007986 */ /* 0x0001f2000c101906 */
[----:B------:R-:W-:Y:S05]  /*0660*/  @!P1 BRA `(.L_x_19) ;  /* 0xfffffff800d89947 */ /* 0x000fea000383ffff */
[----:B------:R-:W-:Y:S05]  /*0670*/  EXIT ;  /* 0x000000000000794d */ /* 0x000fea0003800000 */
.L_x_20:
        /* <DEDUP_REMOVED lines=16> */
.L_x_26:


//--------------------- .text._Z23gpuKernelIndexPermute13Piiiii --------------------------
	.section	.text._Z23gpuKernelIndexPermute13Piiiii,"ax",@progbits
	.align	128
        .global         _Z23gpuKernelIndexPermute13Piiiii
        .type           _Z23gpuKernelIndexPermute13Piiiii,@function
        .size           _Z23gpuKernelIndexPermute13Piiiii,(.L_x_27 - _Z23gpuKernelIndexPermute13Piiiii)
        .other          _Z23gpuKernelIndexPermute13Piiiii,@"STO_CUDA_ENTRY STV_DEFAULT"
_Z23gpuKernelIndexPermute13Piiiii:
.text._Z23gpuKernelIndexPermute13Piiiii:
        /* <DEDUP_REMOVED lines=20> */
[----:B------:R-:W5:Y:S01]  /*0140*/  LDCU UR5, c[0x0][0x38c] ;  /* 0x00007180ff0577ac */ /* 0x000f620008000800 */
[----:B------:R-:W0:Y:S01]  /*0150*/  LDCU UR8, c[0x0][0x390] ;  /* 0x00007200ff0877ac */ /* 0x000e220008000800 */
[----:B--2---:R-:W2:Y:S02]  /*0160*/  MUFU.RCP R7, R7 ;  /* 0x0000000700077308 */ /* 0x004ea40000001000 */
[----:B--2---:R-:W-:-:S06]  /*0170*/  VIADD R8, R7, 0xffffffe ;  /* 0x0ffffffe07087836 */ /* 0x004fcc0000000000 */
[----:B------:R2:W1:Y:S02]  /*0180*/  F2I.FTZ.U32.TRUNC.NTZ R9, R8 ;  /* 0x0000000800097305 */ /* 0x000464000021f000 */
[----:B--2---:R-:W-:Y:S02]  /*0190*/  HFMA2 R8, -RZ, RZ, 0, 0 ;  /* 0x00000000ff087431 */ /* 0x004fe400000001ff */
[----:B-1----:R-:W-:-:S04]  /*01a0*/  IMAD.MOV R11, RZ, RZ, -R9 ;  /* 0x000000ffff0b7224 */ /* 0x002fc800078e0a09 */
[----:B------:R-:W-:Y:S02]  /*01b0*/  IMAD R7, R11, R0, RZ ;  /* 0x000000000b077224 */ /* 0x000fe400078e02ff */
[----:B------:R-:W-:Y:S02]  /*01c0*/  IMAD R11, R12, UR4, RZ ;  /* 0x000000040c0b7c24 */ /* 0x000fe4000f8e02ff */
[----:B0--345:R-:W-:-:S07]  /*01d0*/  IMAD.HI.U32 R7, R9, R7, R8 ;  /* 0x0000000709077227 */ /* 0x039fce00078e0008 */
.L_x_21:
        /* <DEDUP_REMOVED lines=60> */
[----:B------:R-:W-:Y:S02]  /*05a0*/  ISETP.GE.U32.AND P1, PT, R18, R15, PT ;  /* 0x0000000f1200720c */ /* 0x000fe40003f26070 */
[----:B------:R-:W-:-:S11]  /*05b0*/  IADD3 R15, PT, PT, R14, R13, -R12 ;  /* 0x0000000d0e0f7210 */ /* 0x000fd60007ffe80c */
[----:B------:R-:W-:-:S05]  /*05c0*/  @P1 VIADD R8, R8, 0x1 ;  /* 0x0000000108081836 */ /* 0x000fca0000000000 */
[----:B------:R-:W-:-:S04]  /*05d0*/  @!P3 IADD3 R8, PT, PT, -R8, RZ, RZ ;  /* 0x000000ff0808b210 */ /* 0x000fc80007ffe1ff */
[----:B------:R-:W-:-:S05]  /*05e0*/  SEL R8, R10, R8, !P0 ;  /* 0x000000080a087207 */ /* 0x000fca0004000000 */
[----:B------:R-:W-:-:S04]  /*05f0*/  IMAD.MOV R9, RZ, RZ, -R8 ;  /* 0x000000ffff097224 */ /* 0x000fc800078e0a08 */
[----:B------:R-:W-:-:S04]  /*0600*/  IMAD R9, R6, R9, R19 ;  /* 0x0000000906097224 */ /* 0x000fc800078e0213 */
[----:B------:R-:W-:Y:S02]  /*0610*/  IMAD R12, R9, UR5, R8 ;  /* 0x00000005090c7c24 */ /* 0x000fe4000f8e0208 */
[----:B------:R-:W-:Y:S01]  /*0620*/  IMAD.WIDE R8, R13, 0x4, R2 ;  /* 0x000000040d087825 */ /* 0x000fe200078e0202 */
[----:B------:R-:W-:-:S03]  /*0630*/  IADD3 R13, PT, PT, R11, R13, RZ ;  /* 0x0000000d0b0d7210 */ /* 0x000fc60007ffe0ff */
[----:B------:R-:W-:Y:S01]  /*0640*/  IMAD R15, R12, UR8, R15 ;  /* 0x000000080c0f7c24 */ /* 0x000fe2000f8e020f */
[----:B------:R-:W-:-:S04]  /*0650*/  ISETP.GE.AND P1, PT, R13, R4, PT ;  /* 0x000000040d00720c */ /* 0x000fc80003f26270 */
[----:B------:R0:W-:Y:S09]  /*0660*/  STG.E desc[UR6][R8.64], R15 ;  /* 0x0000000f08007986 */ /* 0x0001f2000c101906 */
[----:B------:R-:W-:Y:S05]  /*0670*/  @!P1 BRA `(.L_x_21) ;  /* 0xfffffff800d89947 */ /* 0x000fea000383ffff */
[----:B------:R-:W-:Y:S05]  /*0680*/  EXIT ;  /* 0x000000000000794d */ /* 0x000fea0003800000 */
.L_x_22:
        /* <DEDUP_REMOVED lines=15> */
.L_x_27:


//--------------------- .text._Z23gpuKernelIndexPermute12Piiii --------------------------
	.section	.text._Z23gpuKernelIndexPermute12Piiii,"ax",@progbits
	.align	128
        .global         _Z23gpuKernelIndexPermute12Piiii
        .type           _Z23gpuKernelIndexPermute12Piiii,@function
        .size           _Z23gpuKernelIndexPermute12Piiii,(.L_x_28 - _Z23gpuKernelIndexPermute12Piiii)
        .other          _Z23gpuKernelIndexPermute12Piiii,@"STO_CUDA_ENTRY STV_DEFAULT"
_Z23gpuKernelIndexPermute12Piiii:
.text._Z23gpuKernelIndexPermute12Piiii:
[----:B------:R-:W-:Y:S01]  /*0000*/  LDC R1, c[0x0][0x37c] ;  /* 0x0000df00ff017b82 */ /* 0x000fe20000000800 */
[----:B------:R-:W0:Y:S07]  /*0010*/  S2R R2, SR_TID.X ;  /* 0x0000000000027919 */ /* 0x000e2e0000002100 */
[----:B------:R-:W1:Y:S01]  /*0020*/  LDC.64 R8, c[0x0][0x388] ;  /* 0x0000e200ff087b82 */ /* 0x000e620000000a00 */
[----:B------:R-:W2:Y:S07]  /*0030*/  LDCU UR5, c[0x0][0x390] ;  /* 0x00007200ff0577ac */ /* 0x000eae0008000800 */
[----:B------:R-:W0:Y:S08]  /*0040*/  S2UR UR4, SR_CTAID.X ;  /* 0x00000000000479c3 */ /* 0x000e300000002500 */
[----:B------:R-:W0:Y:S01]  /*0050*/  LDC R13, c[0x0][0x360] ;  /* 0x0000d800ff0d7b82 */ /* 0x000e220000000800 */
[----:B-1----:R-:W-:-:S04]  /*0060*/  IMAD R0, R9, R8, RZ ;  /* 0x0000000809007224 */ /* 0x002fc800078e02ff */
[----:B--2---:R-:W-:Y:S02]  /*0070*/  IMAD R4, R0, UR5, RZ ;  /* 0x0000000500047c24 */ /* 0x004fe4000f8e02ff */
        /* <DEDUP_REMOVED lines=20> */
.L_x_23:
[----:B0-----:R-:W-:Y:S02]  /*01c0*/  IABS R11, R6 ;  /* 0x00000006000b7213 */ /* 0x001fe40000000000 */
[----:B------:R-:W-:Y:S02]  /*01d0*/  IABS R12, R0 ;  /* 0x00000000000c7213 */ /* 0x000fe40000000000 */
[----:B------:R-:W0:Y:S01]  /*01e0*/  I2F.RP R14, R11 ;  /* 0x0000000b000e7306 */ /* 0x000e220000209400 */
[----:B------:R-:W-:Y:S02]  /*01f0*/  IABS R13, R9 ;  /* 0x00000009000d7213 */ /* 0x000fe40000000000 */
[----:B------:R-:W-:Y:S01]  /*0200*/  IMAD.MOV R15, RZ, RZ, -R12 ;  /* 0x000000ffff0f7224 */ /* 0x000fe200078e0a0c */
[----:B------:R-:W-:Y:S02]  /*0210*/  ISETP.GE.AND P3, PT, R9, RZ, PT ;  /* 0x000000ff0900720c */ /* 0x000fe40003f66270 */
[----:B------:R-:W-:-:S04]  /*0220*/  IMAD.HI.U32 R12, R7, R13, RZ ;  /* 0x0000000d070c7227 */ /* 0x000fc800078e00ff */
[----:B------:R-:W-:Y:S01]  /*0230*/  IMAD R12, R12, R15, R13 ;  /* 0x0000000f0c0c7224 */ /* 0x000fe200078e020d */
[----:B------:R-:W-:Y:S01]  /*0240*/  IABS R15, R0 ;  /* 0x00000000000f7213 */ /* 0x000fe20000000000 */
[----:B0-----:R-:W0:Y:S03]  /*0250*/  MUFU.RCP R14, R14 ;  /* 0x0000000e000e7308 */ /* 0x001e260000001000 */
[----:B------:R-:W-:-:S13]  /*0260*/  ISETP.GT.U32.AND P1, PT, R5, R12, PT ;  /* 0x0000000c0500720c */ /* 0x000fda0003f24070 */
[----:B------:R-:W-:Y:S01]  /*0270*/  @!P1 IMAD.IADD R12, R12, 0x1, -R15 ;  /* 0x000000010c0c9824 */ /* 0x000fe200078e0a0f */
[----:B------:R-:W-:Y:S02]  /*0280*/  ISETP.NE.AND P1, PT, R0, RZ, PT ;  /* 0x000000ff0000720c */ /* 0x000fe40003f25270 */
[----:B0-----:R-:W-:Y:S02]  /*0290*/  IADD3 R13, PT, PT, R14, 0xffffffe, RZ ;  /* 0x0ffffffe0e0d7810 */ /* 0x001fe40007ffe0ff */
[----:B------:R-:W-:-:S04]  /*02a0*/  ISETP.GT.U32.AND P2, PT, R5, R12, PT ;  /* 0x0000000c0500720c */ /* 0x000fc80003f44070 */
[----:B------:R-:W0:Y:S09]  /*02b0*/  F2I.FTZ.U32.TRUNC.NTZ R13, R13 ;  /* 0x0000000d000d7305 */ /* 0x000e32000021f000 */
[----:B------:R-:W-:-:S05]  /*02c0*/  @!P2 IMAD.IADD R12, R12, 0x1, -R15 ;  /* 0x000000010c0ca824 */ /* 0x000fca00078e0a0f */
[----:B------:R-:W-:Y:S01]  /*02d0*/  MOV R16, R12 ;  /* 0x0000000c00107202 */ /* 0x000fe20000000f00 */
[----:B0-----:R-:W-:-:S03]  /*02e0*/  IMAD.MOV R12, RZ, RZ, -R13 ;  /* 0x000000ffff0c7224 */ /* 0x001fc600078e0a0d */
[----:B------:R-:W-:Y:S01]  /*02f0*/  @!P3 IADD3 R16, PT, PT, -R16, RZ, RZ ;  /* 0x000000ff1010b210 */ /* 0x000fe20007ffe1ff */
[----:B------:R-:W-:Y:S01]  /*0300*/  IMAD R15, R12, R11, RZ ;  /* 0x0000000b0c0f7224 */ /* 0x000fe200078e02ff */
[----:B------:R-:W-:Y:S01]  /*0310*/  @!P1 LOP3.LUT R16, RZ, R0, RZ, 0x33, !PT ;  /* 0x00000000ff109212 */ /* 0x000fe200078e33ff */
[----:B------:R-:W-:-:S03]  /*0320*/  IMAD.MOV.U32 R12, RZ, RZ, RZ ;  /* 0x000000ffff0c7224 */ /* 0x000fc600078e00ff */
[----:B------:R-:W-:Y:S01]  /*0330*/  IABS R14, R16 ;  /* 0x00000010000e7213 */ /* 0x000fe20000000000 */
[----:B------:R-:W-:-:S06]  /*0340*/  IMAD.HI.U32 R12, R13, R15, R12 ;  /* 0x0000000f0d0c7227 */ /* 0x000fcc00078e000c */
[----:B------:R-:W-:-:S05]  /*0350*/  IMAD.HI.U32 R12, R12, R14, RZ ;  /* 0x0000000e0c0c7227 */ /* 0x000fca00078e00ff */
[----:B------:R-:W-:-:S05]  /*0360*/  IADD3 R13, PT, PT, -R12, RZ, RZ ;  /* 0x000000ff0c0d7210 */ /* 0x000fca0007ffe1ff */
[----:B------:R-:W-:Y:S01]  /*0370*/  IMAD R14, R11, R13, R14 ;  /* 0x0000000d0b0e7224 */ /* 0x000fe200078e020e */
[----:B------:R-:W-:-:S04]  /*0380*/  IADD3 R13, PT, PT, -R16, R9, RZ ;  /* 0x00000009100d7210 */ /* 0x000fc80007ffe1ff */
[----:B------:R-:W-:-:S13]  /*0390*/  ISETP.GT.U32.AND P2, PT, R11, R14, PT ;  /* 0x0000000e0b00720c */ /* 0x000fda0003f44070 */
[----:B------:R-:W-:Y:S01]  /*03a0*/  @!P2 IMAD.IADD R14, R14, 0x1, -R11 ;  /* 0x000000010e0ea824 */ /* 0x000fe200078e0a0b */
[----:B------:R-:W-:-:S04]  /*03b0*/  @!P2 IADD3 R12, PT, PT, R12, 0x1, RZ ;  /* 0x000000010c0ca810 */ /* 0x000fc80007ffe0ff */
[----:B------:R-:W-:Y:S02]  /*03c0*/  ISETP.GE.U32.AND P1, PT, R14, R11, PT ;  /* 0x0000000b0e00720c */ /* 0x000fe40003f26070 */
[----:B------:R-:W-:-:S04]  /*03d0*/  LOP3.LUT R11, R16, R6, RZ, 0x3c, !PT ;  /* 0x00000006100b7212 */ /* 0x000fc800078e3cff */
[----:B------:R-:W-:-:S07]  /*03e0*/  ISETP.GE.AND P3, PT, R11, RZ, PT ;  /* 0x000000ff0b00720c */ /* 0x000fce0003f66270 */
[----:B------:R-:W-:-:S06]  /*03f0*/  @P1 VIADD R12, R12, 0x1 ;  /* 0x000000010c0c1836 */ /* 0x000fcc0000000000 */
[----:B------:R-:W-:-:S04]  /*0400*/  @!P3 IADD3 R12, PT, PT, -R12, RZ, RZ ;  /* 0x000000ff0c0cb210 */ /* 0x000fc80007ffe1ff */
[----:B------:R-:W-:-:S05]  /*0410*/  SEL R11, R8, R12, !P0 ;  /* 0x0000000c080b7207 */ /* 0x000fca0004000000 */
[----:B------:R-:W-:-:S04]  /*0420*/  IMAD.MOV R15, RZ, RZ, -R11 ;  /* 0x000000ffff0f7224 */ /* 0x000fc800078e0a0b */
[----:B------:R-:W-:-:S04]  /*0430*/  IMAD R12, R6, R15, R16 ;  /* 0x0000000f060c7224 */ /* 0x000fc800078e0210 */
[----:B------:R-:W-:Y:S02]  /*0440*/  IMAD R14, R12, UR5, R13 ;  /* 0x000000050c0e7c24 */ /* 0x000fe4000f8e020d */
[----:B------:R-:W-:Y:S01]  /*0450*/  IMAD.WIDE R12, R9, 0x4, R2 ;  /* 0x00000004090c7825 */ /* 0x000fe200078e0202 */
[----:B------:R-:W-:-:S03]  /*0460*/  IADD3 R9, PT, PT, R10, R9, RZ ;  /* 0x000000090a097210 */ /* 0x000fc60007ffe0ff */
[----:B------:R-:W-:Y:S01]  /*0470*/  IMAD.IADD R11, R11, 0x1, R14 ;  /* 0x000000010b0b7824 */ /* 0x000fe200078e020e */
[----:B------:R-:W-:-:S04]  /*0480*/  ISETP.GE.AND P1, PT, R9, R4, PT ;  /* 0x000000040900720c */ /* 0x000fc80003f26270 */
[----:B------:R0:W-:Y:S09]  /*0490*/  STG.E desc[UR6][R12.64], R11 ;  /* 0x0000000b0c007986 */ /* 0x0001f2000c101906 */
[----:B------:R-:W-:Y:S05]  /*04a0*/  @!P1 BRA `(.L_x_23) ;  /* 0xfffffffc00449947 */ /* 0x000fea000383ffff */
[----:B------:R-:W-:Y:S05]  /*04b0*/  EXIT ;  /* 0x000000000000794d */ /* 0x000fea0003800000 */
.L_x_24:
        /* <DEDUP_REMOVED lines=12> */
.L_x_28:


//--------------------- .nv.shared._Z17gpuTemplateDGEMM2PdS_S_ddiii --------------------------
	.section	.nv.shared._Z17gpuTemplateDGEMM2PdS_S_ddiii,"aw",@nobits
	.sectionflags	@""
	.align	16
	.zero		1024


//--------------------- .nv.shared.reserved.0     --------------------------
	.section	.nv.shared.reserved.0,"aw",@nobits
	.weak		__nv_reservedSMEM_offset_0_alias
	.size		__nv_reservedSMEM_offset_0_alias, 0, 64
	.other		__nv_reservedSMEM_offset_0_alias,@"STO_CUDA_RESERVED_SHARED STV_DEFAULT"
__nv_reservedSMEM_offset_0_alias:
	.zero		0
	.zero		64


//--------------------- .nv.shared._Z23gpuKernelIndexPermute23Piiiii --------------------------
	.section	.nv.shared._Z23gpuKernelIndexPermute23Piiiii,"aw",@nobits
	.sectionflags	@""
	.align	16
	.zero		1024


//--------------------- .nv.shared._Z23gpuKernelIndexPermute13Piiiii --------------------------
	.section	.nv.shared._Z23gpuKernelIndexPermute13Piiiii,"aw",@nobits
	.sectionflags	@""
	.align	16
	.zero		1024


//--------------------- .nv.shared._Z23gpuKernelIndexPermute12Piiii --------------------------
	.section	.nv.shared._Z23gpuKernelIndexPermute12Piiii,"aw",@nobits
	.sectionflags	@""
	.align	16
	.zero		1024


//--------------------- .nv.constant0._Z17gpuTemplateDGEMM2PdS_S_ddiii --------------------------
	.section	.nv.constant0._Z17gpuTemplateDGEMM2PdS_S_ddiii,"a",@progbits
	.sectionflags	@""
	.align	4
.nv.constant0._Z17gpuTemplateDGEMM2PdS_S_ddiii:
	.zero		948


//--------------------- .nv.constant0._Z23gpuKernelIndexPermute23Piiiii --------------------------
	.section	.nv.constant0._Z23gpuKernelIndexPermute23Piiiii,"a",@progbits
	.sectionflags	@""
	.align	4
.nv.constant0._Z23gpuKernelIndexPermute23Piiiii:
	.zero		920


//--------------------- .nv.constant0._Z23gpuKernelIndexPermute13Piiiii --------------------------
	.section	.nv.constant0._Z23gpuKernelIndexPermute13Piiiii,"a",@progbits
	.sectionflags	@""
	.align	4
.nv.constant0._Z23gpuKernelIndexPermute13Piiiii:
	.zero		920


//--------------------- .nv.constant0._Z23gpuKernelIndexPermute12Piiii --------------------------
	.section	.nv.constant0._Z23gpuKernelIndexPermute12Piiii,"a",@progbits
	.sectionflags	@""
	.align	4
.nv.constant0._Z23gpuKernelIndexPermute12Piiii:
	.zero		916


//--------------------- SYMBOLS --------------------------

	.type		.nv.reservedSmem.offset0,@object
	.size		.nv.reservedSmem.offset0,0x4
	.type		.nv.reservedSmem.cap,@object
	.size		.nv.reservedSmem.cap,0x4
